//
// Generated by NVIDIA NVVM Compiler
//
// Compiler Build ID: CL-36424714
// Cuda compilation tools, release 13.0, V13.0.88
// Based on NVVM 20.0.0
//

.version 9.0
.target sm_100
.address_size 64

	// .globl	_Z9transformPfS_S_
.global .align 4 .b8 __cudart_i2opi_f[24] = {65, 144, 67, 60, 153, 149, 98, 219, 192, 221, 52, 245, 209, 87, 39, 252, 41, 21, 68, 78, 110, 131, 249, 162};

.visible .entry _Z9transformPfS_S_(
	.param .u64 .ptr .align 1 _Z9transformPfS_S__param_0,
	.param .u64 .ptr .align 1 _Z9transformPfS_S__param_1,
	.param .u64 .ptr .align 1 _Z9transformPfS_S__param_2
)
{
	.local .align 4 .b8 	__local_depot0[28];
	.reg .b64 	%SP;
	.reg .b64 	%SPL;
	.reg .pred 	%p<69>;
	.reg .b32 	%r<269>;
	.reg .b32 	%f<273>;
	.reg .b64 	%rd<121>;
	.reg .b64 	%fd<13>;

	mov.u64 	%SPL, __local_depot0;
	ld.param.u64 	%rd45, [_Z9transformPfS_S__param_0];
	ld.param.u64 	%rd46, [_Z9transformPfS_S__param_1];
	ld.param.u64 	%rd47, [_Z9transformPfS_S__param_2];
	add.u64 	%rd1, %SPL, 0;
	mov.u32 	%r88, %ctaid.x;
	mov.u32 	%r89, %ntid.x;
	mov.u32 	%r90, %tid.x;
	mad.lo.s32 	%r1, %r88, %r89, %r90;
	setp.gt.s32 	%p1, %r1, 99999999;
	@%p1 bra 	$L__BB0_68;
	cvta.to.global.u64 	%rd49, %rd45;
	mul.wide.s32 	%rd50, %r1, 4;
	add.s64 	%rd2, %rd49, %rd50;
	ld.global.f32 	%f1, [%rd2];
	shr.s32 	%r91, %r1, 31;
	shr.u32 	%r92, %r91, 27;
	add.s32 	%r93, %r1, %r92;
	and.b32  	%r94, %r93, -32;
	sub.s32 	%r95, %r1, %r94;
	setp.gt.s32 	%p2, %r95, 15;
	@%p2 bra 	$L__BB0_27;
	and.b32  	%r195, %r1, 3;
	setp.ne.s32 	%p45, %r195, 0;
	@%p45 bra 	$L__BB0_12;
	mul.f32 	%f192, %f1, 0f3F22F983;
	cvt.rni.s32.f32 	%r248, %f192;
	cvt.rn.f32.s32 	%f193, %r248;
	fma.rn.f32 	%f194, %f193, 0fBFC90FDA, %f1;
	fma.rn.f32 	%f195, %f193, 0fB3A22168, %f194;
	fma.rn.f32 	%f262, %f193, 0fA7C234C5, %f195;
	abs.f32 	%f3, %f1;
	setp.ltu.f32 	%p46, %f3, 0f47CE4780;
	@%p46 bra 	$L__BB0_11;
	setp.neu.f32 	%p47, %f3, 0f7F800000;
	@%p47 bra 	$L__BB0_6;
	mov.f32 	%f198, 0f00000000;
	mul.rn.f32 	%f262, %f1, %f198;
	mov.b32 	%r248, 0;
	bra.uni 	$L__BB0_11;
$L__BB0_6:
	mov.b32 	%r3, %f1;
	shl.b32 	%r197, %r3, 8;
	or.b32  	%r4, %r197, -2147483648;
	mov.b64 	%rd105, 0;
	mov.b32 	%r245, 0;
	mov.u64 	%rd103, __cudart_i2opi_f;
	mov.u64 	%rd104, %rd1;
$L__BB0_7:
	.pragma "nounroll";
	ld.global.nc.u32 	%r198, [%rd103];
	mad.wide.u32 	%rd85, %r198, %r4, %rd105;
	shr.u64 	%rd105, %rd85, 32;
	st.local.u32 	[%rd104], %rd85;
	add.s32 	%r245, %r245, 1;
	add.s64 	%rd104, %rd104, 4;
	add.s64 	%rd103, %rd103, 4;
	setp.ne.s32 	%p48, %r245, 6;
	@%p48 bra 	$L__BB0_7;
	shr.u32 	%r199, %r3, 23;
	st.local.u32 	[%rd1+24], %rd105;
	and.b32  	%r7, %r199, 31;
	and.b32  	%r200, %r199, 224;
	add.s32 	%r201, %r200, -128;
	shr.u32 	%r202, %r201, 5;
	mul.wide.u32 	%rd86, %r202, 4;
	sub.s64 	%rd9, %rd1, %rd86;
	ld.local.u32 	%r246, [%rd9+24];
	ld.local.u32 	%r247, [%rd9+20];
	setp.eq.s32 	%p49, %r7, 0;
	@%p49 bra 	$L__BB0_10;
	shf.l.wrap.b32 	%r246, %r247, %r246, %r7;
	ld.local.u32 	%r203, [%rd9+16];
	shf.l.wrap.b32 	%r247, %r203, %r247, %r7;
$L__BB0_10:
	shr.u32 	%r204, %r246, 30;
	shf.l.wrap.b32 	%r205, %r247, %r246, 2;
	shl.b32 	%r206, %r247, 2;
	shr.u32 	%r207, %r205, 31;
	add.s32 	%r208, %r207, %r204;
	neg.s32 	%r209, %r208;
	setp.lt.s32 	%p50, %r3, 0;
	selp.b32 	%r248, %r209, %r208, %p50;
	xor.b32  	%r210, %r205, %r3;
	shr.s32 	%r211, %r205, 31;
	xor.b32  	%r212, %r211, %r205;
	xor.b32  	%r213, %r211, %r206;
	cvt.u64.u32 	%rd87, %r212;
	shl.b64 	%rd88, %rd87, 32;
	cvt.u64.u32 	%rd89, %r213;
	or.b64  	%rd90, %rd88, %rd89;
	cvt.rn.f64.s64 	%fd9, %rd90;
	mul.f64 	%fd10, %fd9, 0d3BF921FB54442D19;
	cvt.rn.f32.f64 	%f196, %fd10;
	neg.f32 	%f197, %f196;
	setp.lt.s32 	%p51, %r210, 0;
	selp.f32 	%f262, %f197, %f196, %p51;
$L__BB0_11:
	mul.rn.f32 	%f199, %f262, %f262;
	and.b32  	%r215, %r248, 1;
	setp.eq.b32 	%p52, %r215, 1;
	selp.f32 	%f200, 0f3F800000, %f262, %p52;
	fma.rn.f32 	%f201, %f199, %f200, 0f00000000;
	fma.rn.f32 	%f202, %f199, 0f37CBAC00, 0fBAB607ED;
	selp.f32 	%f203, %f202, 0fB94D4153, %p52;
	selp.f32 	%f204, 0f3D2AAABB, 0f3C0885E4, %p52;
	fma.rn.f32 	%f205, %f203, %f199, %f204;
	selp.f32 	%f206, 0fBEFFFFFF, 0fBE2AAAA8, %p52;
	fma.rn.f32 	%f207, %f205, %f199, %f206;
	fma.rn.f32 	%f208, %f207, %f201, %f200;
	and.b32  	%r216, %r248, 2;
	setp.eq.s32 	%p53, %r216, 0;
	mov.f32 	%f209, 0f00000000;
	sub.f32 	%f210, %f209, %f208;
	selp.f32 	%f272, %f208, %f210, %p53;
$L__BB0_12:
	and.b32  	%r16, %r1, -2147483645;
	setp.ne.s32 	%p54, %r16, 1;
	@%p54 bra 	$L__BB0_23;
	mul.f32 	%f211, %f1, 0f3F22F983;
	cvt.rni.s32.f32 	%r252, %f211;
	cvt.rn.f32.s32 	%f212, %r252;
	fma.rn.f32 	%f213, %f212, 0fBFC90FDA, %f1;
	fma.rn.f32 	%f214, %f212, 0fB3A22168, %f213;
	fma.rn.f32 	%f264, %f212, 0fA7C234C5, %f214;
	abs.f32 	%f10, %f1;
	setp.ltu.f32 	%p55, %f10, 0f47CE4780;
	@%p55 bra 	$L__BB0_21;
	setp.neu.f32 	%p56, %f10, 0f7F800000;
	@%p56 bra 	$L__BB0_16;
	mov.f32 	%f217, 0f00000000;
	mul.rn.f32 	%f264, %f1, %f217;
	mov.b32 	%r252, 0;
	bra.uni 	$L__BB0_21;
$L__BB0_16:
	mov.b32 	%r18, %f1;
	shl.b32 	%r218, %r18, 8;
	or.b32  	%r19, %r218, -2147483648;
	mov.b64 	%rd108, 0;
	mov.b32 	%r249, 0;
	mov.u64 	%rd106, __cudart_i2opi_f;
	mov.u64 	%rd107, %rd1;
$L__BB0_17:
	.pragma "nounroll";
	ld.global.nc.u32 	%r219, [%rd106];
	mad.wide.u32 	%rd93, %r219, %r19, %rd108;
	shr.u64 	%rd108, %rd93, 32;
	st.local.u32 	[%rd107], %rd93;
	add.s32 	%r249, %r249, 1;
	add.s64 	%rd107, %rd107, 4;
	add.s64 	%rd106, %rd106, 4;
	setp.ne.s32 	%p57, %r249, 6;
	@%p57 bra 	$L__BB0_17;
	shr.u32 	%r220, %r18, 23;
	st.local.u32 	[%rd1+24], %rd108;
	and.b32  	%r22, %r220, 31;
	and.b32  	%r221, %r220, 224;
	add.s32 	%r222, %r221, -128;
	shr.u32 	%r223, %r222, 5;
	mul.wide.u32 	%rd94, %r223, 4;
	sub.s64 	%rd16, %rd1, %rd94;
	ld.local.u32 	%r250, [%rd16+24];
	ld.local.u32 	%r251, [%rd16+20];
	setp.eq.s32 	%p58, %r22, 0;
	@%p58 bra 	$L__BB0_20;
	shf.l.wrap.b32 	%r250, %r251, %r250, %r22;
	ld.local.u32 	%r224, [%rd16+16];
	shf.l.wrap.b32 	%r251, %r224, %r251, %r22;
$L__BB0_20:
	shr.u32 	%r225, %r250, 30;
	shf.l.wrap.b32 	%r226, %r251, %r250, 2;
	shl.b32 	%r227, %r251, 2;
	shr.u32 	%r228, %r226, 31;
	add.s32 	%r229, %r228, %r225;
	neg.s32 	%r230, %r229;
	setp.lt.s32 	%p59, %r18, 0;
	selp.b32 	%r252, %r230, %r229, %p59;
	xor.b32  	%r231, %r226, %r18;
	shr.s32 	%r232, %r226, 31;
	xor.b32  	%r233, %r232, %r226;
	xor.b32  	%r234, %r232, %r227;
	cvt.u64.u32 	%rd95, %r233;
	shl.b64 	%rd96, %rd95, 32;
	cvt.u64.u32 	%rd97, %r234;
	or.b64  	%rd98, %rd96, %rd97;
	cvt.rn.f64.s64 	%fd11, %rd98;
	mul.f64 	%fd12, %fd11, 0d3BF921FB54442D19;
	cvt.rn.f32.f64 	%f215, %fd12;
	neg.f32 	%f216, %f215;
	setp.lt.s32 	%p60, %r231, 0;
	selp.f32 	%f264, %f216, %f215, %p60;
$L__BB0_21:
	add.s32 	%r236, %r252, 1;
	mul.rn.f32 	%f218, %f264, %f264;
	and.b32  	%r237, %r252, 1;
	setp.eq.b32 	%p61, %r237, 1;
	selp.f32 	%f219, %f264, 0f3F800000, %p61;
	fma.rn.f32 	%f220, %f218, %f219, 0f00000000;
	fma.rn.f32 	%f221, %f218, 0f37CBAC00, 0fBAB607ED;
	selp.f32 	%f222, 0fB94D4153, %f221, %p61;
	selp.f32 	%f223, 0f3C0885E4, 0f3D2AAABB, %p61;
	fma.rn.f32 	%f224, %f222, %f218, %f223;
	selp.f32 	%f225, 0fBE2AAAA8, 0fBEFFFFFF, %p61;
	fma.rn.f32 	%f226, %f224, %f218, %f225;
	fma.rn.f32 	%f227, %f226, %f220, %f219;
	and.b32  	%r238, %r236, 2;
	setp.eq.s32 	%p62, %r238, 0;
	mov.f32 	%f228, 0f00000000;
	sub.f32 	%f229, %f228, %f227;
	selp.f32 	%f272, %f227, %f229, %p62;
	setp.leu.f32 	%p63, %f272, 0f3F000000;
	@%p63 bra 	$L__BB0_23;
	cvta.to.global.u64 	%rd99, %rd47;
	atom.global.add.f32 	%f230, [%rd99], %f272;
$L__BB0_23:
	setp.eq.s32 	%p64, %r16, 3;
	@%p64 bra 	$L__BB0_26;
	setp.ne.s32 	%p65, %r16, 2;
	@%p65 bra 	$L__BB0_67;
	setp.lt.f32 	%p66, %f1, 0f00800000;
	mul.f32 	%f242, %f1, 0f4B000000;
	selp.f32 	%f243, %f242, %f1, %p66;
	selp.f32 	%f244, 0fC1B80000, 0f00000000, %p66;
	mov.b32 	%r241, %f243;
	add.s32 	%r242, %r241, -1059760811;
	and.b32  	%r243, %r242, -8388608;
	sub.s32 	%r244, %r241, %r243;
	mov.b32 	%f245, %r244;
	cvt.rn.f32.s32 	%f246, %r243;
	fma.rn.f32 	%f247, %f246, 0f34000000, %f244;
	add.f32 	%f248, %f245, 0fBF800000;
	fma.rn.f32 	%f249, %f248, 0fBE055027, 0f3E1039F6;
	fma.rn.f32 	%f250, %f249, %f248, 0fBDF8CDCC;
	fma.rn.f32 	%f251, %f250, %f248, 0f3E0F2955;
	fma.rn.f32 	%f252, %f251, %f248, 0fBE2AD8B9;
	fma.rn.f32 	%f253, %f252, %f248, 0f3E4CED0B;
	fma.rn.f32 	%f254, %f253, %f248, 0fBE7FFF22;
	fma.rn.f32 	%f255, %f254, %f248, 0f3EAAAA78;
	fma.rn.f32 	%f256, %f255, %f248, 0fBF000000;
	mul.f32 	%f257, %f248, %f256;
	fma.rn.f32 	%f258, %f257, %f248, %f248;
	fma.rn.f32 	%f259, %f247, 0f3F317218, %f258;
	setp.gt.u32 	%p67, %r241, 2139095039;
	fma.rn.f32 	%f260, %f243, 0f7F800000, 0f7F800000;
	selp.f32 	%f261, %f260, %f259, %p67;
	setp.eq.f32 	%p68, %f243, 0f00000000;
	selp.f32 	%f272, 0fFF800000, %f261, %p68;
	bra.uni 	$L__BB0_67;
$L__BB0_26:
	fma.rn.f32 	%f231, %f1, 0f3BBB989D, 0f3F000000;
	cvt.sat.f32.f32 	%f232, %f231;
	mov.f32 	%f233, 0f4B400001;
	mov.f32 	%f234, 0f437C0000;
	fma.rm.f32 	%f235, %f232, %f234, %f233;
	add.f32 	%f236, %f235, 0fCB40007F;
	neg.f32 	%f237, %f236;
	fma.rn.f32 	%f238, %f1, 0f3FB8AA3B, %f237;
	fma.rn.f32 	%f239, %f1, 0f32A57060, %f238;
	mov.b32 	%r239, %f235;
	shl.b32 	%r240, %r239, 23;
	mov.b32 	%f240, %r240;
	ex2.approx.ftz.f32 	%f241, %f239;
	mul.f32 	%f272, %f241, %f240;
	bra.uni 	$L__BB0_67;
$L__BB0_27:
	ld.global.f32 	%f18, [%rd2+-64];
	and.b32  	%r96, %r1, 3;
	setp.ne.s32 	%p3, %r96, 0;
	@%p3 bra 	$L__BB0_45;
	mul.f32 	%f49, %f1, 0f3F22F983;
	cvt.rni.s32.f32 	%r256, %f49;
	cvt.rn.f32.s32 	%f50, %r256;
	fma.rn.f32 	%f51, %f50, 0fBFC90FDA, %f1;
	fma.rn.f32 	%f52, %f50, 0fB3A22168, %f51;
	fma.rn.f32 	%f266, %f50, 0fA7C234C5, %f52;
	abs.f32 	%f20, %f1;
	setp.ltu.f32 	%p4, %f20, 0f47CE4780;
	@%p4 bra 	$L__BB0_36;
	setp.neu.f32 	%p5, %f20, 0f7F800000;
	@%p5 bra 	$L__BB0_31;
	mov.f32 	%f55, 0f00000000;
	mul.rn.f32 	%f266, %f1, %f55;
	mov.b32 	%r256, 0;
	bra.uni 	$L__BB0_36;
$L__BB0_31:
	mov.b32 	%r32, %f1;
	shl.b32 	%r98, %r32, 8;
	or.b32  	%r33, %r98, -2147483648;
	mov.b64 	%rd111, 0;
	mov.b32 	%r253, 0;
	mov.u64 	%rd109, __cudart_i2opi_f;
	mov.u64 	%rd110, %rd1;
$L__BB0_32:
	.pragma "nounroll";
	ld.global.nc.u32 	%r99, [%rd109];
	mad.wide.u32 	%rd53, %r99, %r33, %rd111;
	shr.u64 	%rd111, %rd53, 32;
	st.local.u32 	[%rd110], %rd53;
	add.s32 	%r253, %r253, 1;
	add.s64 	%rd110, %rd110, 4;
	add.s64 	%rd109, %rd109, 4;
	setp.ne.s32 	%p6, %r253, 6;
	@%p6 bra 	$L__BB0_32;
	shr.u32 	%r100, %r32, 23;
	st.local.u32 	[%rd1+24], %rd111;
	and.b32  	%r36, %r100, 31;
	and.b32  	%r101, %r100, 224;
	add.s32 	%r102, %r101, -128;
	shr.u32 	%r103, %r102, 5;
	mul.wide.u32 	%rd54, %r103, 4;
	sub.s64 	%rd23, %rd1, %rd54;
	ld.local.u32 	%r254, [%rd23+24];
	ld.local.u32 	%r255, [%rd23+20];
	setp.eq.s32 	%p7, %r36, 0;
	@%p7 bra 	$L__BB0_35;
	shf.l.wrap.b32 	%r254, %r255, %r254, %r36;
	ld.local.u32 	%r104, [%rd23+16];
	shf.l.wrap.b32 	%r255, %r104, %r255, %r36;
$L__BB0_35:
	shr.u32 	%r105, %r254, 30;
	shf.l.wrap.b32 	%r106, %r255, %r254, 2;
	shl.b32 	%r107, %r255, 2;
	shr.u32 	%r108, %r106, 31;
	add.s32 	%r109, %r108, %r105;
	neg.s32 	%r110, %r109;
	setp.lt.s32 	%p8, %r32, 0;
	selp.b32 	%r256, %r110, %r109, %p8;
	xor.b32  	%r111, %r106, %r32;
	shr.s32 	%r112, %r106, 31;
	xor.b32  	%r113, %r112, %r106;
	xor.b32  	%r114, %r112, %r107;
	cvt.u64.u32 	%rd55, %r113;
	shl.b64 	%rd56, %rd55, 32;
	cvt.u64.u32 	%rd57, %r114;
	or.b64  	%rd58, %rd56, %rd57;
	cvt.rn.f64.s64 	%fd1, %rd58;
	mul.f64 	%fd2, %fd1, 0d3BF921FB54442D19;
	cvt.rn.f32.f64 	%f53, %fd2;
	neg.f32 	%f54, %f53;
	setp.lt.s32 	%p9, %r111, 0;
	selp.f32 	%f266, %f54, %f53, %p9;
$L__BB0_36:
	mul.rn.f32 	%f56, %f266, %f266;
	and.b32  	%r116, %r256, 1;
	setp.eq.b32 	%p10, %r116, 1;
	selp.f32 	%f57, 0f3F800000, %f266, %p10;
	fma.rn.f32 	%f58, %f56, %f57, 0f00000000;
	fma.rn.f32 	%f59, %f56, 0f37CBAC00, 0fBAB607ED;
	selp.f32 	%f60, %f59, 0fB94D4153, %p10;
	selp.f32 	%f61, 0f3D2AAABB, 0f3C0885E4, %p10;
	fma.rn.f32 	%f62, %f60, %f56, %f61;
	selp.f32 	%f63, 0fBEFFFFFF, 0fBE2AAAA8, %p10;
	fma.rn.f32 	%f64, %f62, %f56, %f63;
	fma.rn.f32 	%f65, %f64, %f58, %f57;
	and.b32  	%r117, %r256, 2;
	setp.eq.s32 	%p11, %r117, 0;
	mov.f32 	%f66, 0f00000000;
	sub.f32 	%f67, %f66, %f65;
	selp.f32 	%f24, %f65, %f67, %p11;
	mul.f32 	%f68, %f18, 0f3F22F983;
	cvt.rni.s32.f32 	%r260, %f68;
	cvt.rn.f32.s32 	%f69, %r260;
	fma.rn.f32 	%f70, %f69, 0fBFC90FDA, %f18;
	fma.rn.f32 	%f71, %f69, 0fB3A22168, %f70;
	fma.rn.f32 	%f267, %f69, 0fA7C234C5, %f71;
	abs.f32 	%f26, %f18;
	setp.ltu.f32 	%p12, %f26, 0f47CE4780;
	@%p12 bra 	$L__BB0_44;
	setp.neu.f32 	%p13, %f26, 0f7F800000;
	@%p13 bra 	$L__BB0_39;
	mov.f32 	%f74, 0f00000000;
	mul.rn.f32 	%f267, %f18, %f74;
	mov.b32 	%r260, 0;
	bra.uni 	$L__BB0_44;
$L__BB0_39:
	mov.b32 	%r46, %f18;
	shl.b32 	%r119, %r46, 8;
	or.b32  	%r47, %r119, -2147483648;
	mov.b64 	%rd114, 0;
	mov.b32 	%r257, 0;
	mov.u64 	%rd112, __cudart_i2opi_f;
	mov.u64 	%rd113, %rd1;
$L__BB0_40:
	.pragma "nounroll";
	ld.global.nc.u32 	%r120, [%rd112];
	mad.wide.u32 	%rd61, %r120, %r47, %rd114;
	shr.u64 	%rd114, %rd61, 32;
	st.local.u32 	[%rd113], %rd61;
	add.s32 	%r257, %r257, 1;
	add.s64 	%rd113, %rd113, 4;
	add.s64 	%rd112, %rd112, 4;
	setp.ne.s32 	%p14, %r257, 6;
	@%p14 bra 	$L__BB0_40;
	shr.u32 	%r121, %r46, 23;
	st.local.u32 	[%rd1+24], %rd114;
	and.b32  	%r50, %r121, 31;
	and.b32  	%r122, %r121, 224;
	add.s32 	%r123, %r122, -128;
	shr.u32 	%r124, %r123, 5;
	mul.wide.u32 	%rd62, %r124, 4;
	sub.s64 	%rd30, %rd1, %rd62;
	ld.local.u32 	%r258, [%rd30+24];
	ld.local.u32 	%r259, [%rd30+20];
	setp.eq.s32 	%p15, %r50, 0;
	@%p15 bra 	$L__BB0_43;
	shf.l.wrap.b32 	%r258, %r259, %r258, %r50;
	ld.local.u32 	%r125, [%rd30+16];
	shf.l.wrap.b32 	%r259, %r125, %r259, %r50;
$L__BB0_43:
	shr.u32 	%r126, %r258, 30;
	shf.l.wrap.b32 	%r127, %r259, %r258, 2;
	shl.b32 	%r128, %r259, 2;
	shr.u32 	%r129, %r127, 31;
	add.s32 	%r130, %r129, %r126;
	neg.s32 	%r131, %r130;
	setp.lt.s32 	%p16, %r46, 0;
	selp.b32 	%r260, %r131, %r130, %p16;
	xor.b32  	%r132, %r127, %r46;
	shr.s32 	%r133, %r127, 31;
	xor.b32  	%r134, %r133, %r127;
	xor.b32  	%r135, %r133, %r128;
	cvt.u64.u32 	%rd63, %r134;
	shl.b64 	%rd64, %rd63, 32;
	cvt.u64.u32 	%rd65, %r135;
	or.b64  	%rd66, %rd64, %rd65;
	cvt.rn.f64.s64 	%fd3, %rd66;
	mul.f64 	%fd4, %fd3, 0d3BF921FB54442D19;
	cvt.rn.f32.f64 	%f72, %fd4;
	neg.f32 	%f73, %f72;
	setp.lt.s32 	%p17, %r132, 0;
	selp.f32 	%f267, %f73, %f72, %p17;
$L__BB0_44:
	mul.rn.f32 	%f75, %f267, %f267;
	and.b32  	%r137, %r260, 1;
	setp.eq.b32 	%p18, %r137, 1;
	selp.f32 	%f76, 0f3F800000, %f267, %p18;
	fma.rn.f32 	%f77, %f75, %f76, 0f00000000;
	fma.rn.f32 	%f78, %f75, 0f37CBAC00, 0fBAB607ED;
	selp.f32 	%f79, %f78, 0fB94D4153, %p18;
	selp.f32 	%f80, 0f3D2AAABB, 0f3C0885E4, %p18;
	fma.rn.f32 	%f81, %f79, %f75, %f80;
	selp.f32 	%f82, 0fBEFFFFFF, 0fBE2AAAA8, %p18;
	fma.rn.f32 	%f83, %f81, %f75, %f82;
	fma.rn.f32 	%f84, %f83, %f77, %f76;
	and.b32  	%r138, %r260, 2;
	setp.eq.s32 	%p19, %r138, 0;
	mov.f32 	%f85, 0f00000000;
	sub.f32 	%f86, %f85, %f84;
	selp.f32 	%f87, %f84, %f86, %p19;
	mul.f32 	%f272, %f24, %f87;
$L__BB0_45:
	and.b32  	%r59, %r1, -2147483645;
	setp.ne.s32 	%p20, %r59, 1;
	@%p20 bra 	$L__BB0_63;
	mul.f32 	%f88, %f1, 0f3F22F983;
	cvt.rni.s32.f32 	%r264, %f88;
	cvt.rn.f32.s32 	%f89, %r264;
	fma.rn.f32 	%f90, %f89, 0fBFC90FDA, %f1;
	fma.rn.f32 	%f91, %f89, 0fB3A22168, %f90;
	fma.rn.f32 	%f269, %f89, 0fA7C234C5, %f91;
	abs.f32 	%f33, %f1;
	setp.ltu.f32 	%p21, %f33, 0f47CE4780;
	@%p21 bra 	$L__BB0_54;
	setp.neu.f32 	%p22, %f33, 0f7F800000;
	@%p22 bra 	$L__BB0_49;
	mov.f32 	%f94, 0f00000000;
	mul.rn.f32 	%f269, %f1, %f94;
	mov.b32 	%r264, 0;
	bra.uni 	$L__BB0_54;
$L__BB0_49:
	mov.b32 	%r61, %f1;
	shl.b32 	%r140, %r61, 8;
	or.b32  	%r62, %r140, -2147483648;
	mov.b64 	%rd117, 0;
	mov.b32 	%r261, 0;
	mov.u64 	%rd115, __cudart_i2opi_f;
	mov.u64 	%rd116, %rd1;
$L__BB0_50:
	.pragma "nounroll";
	ld.global.nc.u32 	%r141, [%rd115];
	mad.wide.u32 	%rd69, %r141, %r62, %rd117;
	shr.u64 	%rd117, %rd69, 32;
	st.local.u32 	[%rd116], %rd69;
	add.s32 	%r261, %r261, 1;
	add.s64 	%rd116, %rd116, 4;
	add.s64 	%rd115, %rd115, 4;
	setp.ne.s32 	%p23, %r261, 6;
	@%p23 bra 	$L__BB0_50;
	shr.u32 	%r142, %r61, 23;
	st.local.u32 	[%rd1+24], %rd117;
	and.b32  	%r65, %r142, 31;
	and.b32  	%r143, %r142, 224;
	add.s32 	%r144, %r143, -128;
	shr.u32 	%r145, %r144, 5;
	mul.wide.u32 	%rd70, %r145, 4;
	sub.s64 	%rd37, %rd1, %rd70;
	ld.local.u32 	%r262, [%rd37+24];
	ld.local.u32 	%r263, [%rd37+20];
	setp.eq.s32 	%p24, %r65, 0;
	@%p24 bra 	$L__BB0_53;
	shf.l.wrap.b32 	%r262, %r263, %r262, %r65;
	ld.local.u32 	%r146, [%rd37+16];
	shf.l.wrap.b32 	%r263, %r146, %r263, %r65;
$L__BB0_53:
	shr.u32 	%r147, %r262, 30;
	shf.l.wrap.b32 	%r148, %r263, %r262, 2;
	shl.b32 	%r149, %r263, 2;
	shr.u32 	%r150, %r148, 31;
	add.s32 	%r151, %r150, %r147;
	neg.s32 	%r152, %r151;
	setp.lt.s32 	%p25, %r61, 0;
	selp.b32 	%r264, %r152, %r151, %p25;
	xor.b32  	%r153, %r148, %r61;
	shr.s32 	%r154, %r148, 31;
	xor.b32  	%r155, %r154, %r148;
	xor.b32  	%r156, %r154, %r149;
	cvt.u64.u32 	%rd71, %r155;
	shl.b64 	%rd72, %rd71, 32;
	cvt.u64.u32 	%rd73, %r156;
	or.b64  	%rd74, %rd72, %rd73;
	cvt.rn.f64.s64 	%fd5, %rd74;
	mul.f64 	%fd6, %fd5, 0d3BF921FB54442D19;
	cvt.rn.f32.f64 	%f92, %fd6;
	neg.f32 	%f93, %f92;
	setp.lt.s32 	%p26, %r153, 0;
	selp.f32 	%f269, %f93, %f92, %p26;
$L__BB0_54:
	add.s32 	%r158, %r264, 1;
	mul.rn.f32 	%f95, %f269, %f269;
	and.b32  	%r159, %r264, 1;
	setp.eq.b32 	%p27, %r159, 1;
	selp.f32 	%f96, %f269, 0f3F800000, %p27;
	fma.rn.f32 	%f97, %f95, %f96, 0f00000000;
	fma.rn.f32 	%f98, %f95, 0f37CBAC00, 0fBAB607ED;
	selp.f32 	%f99, 0fB94D4153, %f98, %p27;
	selp.f32 	%f100, 0f3C0885E4, 0f3D2AAABB, %p27;
	fma.rn.f32 	%f101, %f99, %f95, %f100;
	selp.f32 	%f102, 0fBE2AAAA8, 0fBEFFFFFF, %p27;
	fma.rn.f32 	%f103, %f101, %f95, %f102;
	fma.rn.f32 	%f104, %f103, %f97, %f96;
	and.b32  	%r160, %r158, 2;
	setp.eq.s32 	%p28, %r160, 0;
	mov.f32 	%f105, 0f00000000;
	sub.f32 	%f106, %f105, %f104;
	selp.f32 	%f37, %f104, %f106, %p28;
	mul.f32 	%f107, %f18, 0f3F22F983;
	cvt.rni.s32.f32 	%r268, %f107;
	cvt.rn.f32.s32 	%f108, %r268;
	fma.rn.f32 	%f109, %f108, 0fBFC90FDA, %f18;
	fma.rn.f32 	%f110, %f108, 0fB3A22168, %f109;
	fma.rn.f32 	%f270, %f108, 0fA7C234C5, %f110;
	abs.f32 	%f39, %f18;
	setp.ltu.f32 	%p29, %f39, 0f47CE4780;
	@%p29 bra 	$L__BB0_62;
	setp.neu.f32 	%p30, %f39, 0f7F800000;
	@%p30 bra 	$L__BB0_57;
	mov.f32 	%f113, 0f00000000;
	mul.rn.f32 	%f270, %f18, %f113;
	mov.b32 	%r268, 0;
	bra.uni 	$L__BB0_62;
$L__BB0_57:
	mov.b32 	%r75, %f18;
	shl.b32 	%r162, %r75, 8;
	or.b32  	%r76, %r162, -2147483648;
	mov.b64 	%rd120, 0;
	mov.b32 	%r265, 0;
	mov.u64 	%rd118, __cudart_i2opi_f;
	mov.u64 	%rd119, %rd1;
$L__BB0_58:
	.pragma "nounroll";
	ld.global.nc.u32 	%r163, [%rd118];
	mad.wide.u32 	%rd77, %r163, %r76, %rd120;
	shr.u64 	%rd120, %rd77, 32;
	st.local.u32 	[%rd119], %rd77;
	add.s32 	%r265, %r265, 1;
	add.s64 	%rd119, %rd119, 4;
	add.s64 	%rd118, %rd118, 4;
	setp.ne.s32 	%p31, %r265, 6;
	@%p31 bra 	$L__BB0_58;
	shr.u32 	%r164, %r75, 23;
	st.local.u32 	[%rd1+24], %rd120;
	and.b32  	%r79, %r164, 31;
	and.b32  	%r165, %r164, 224;
	add.s32 	%r166, %r165, -128;
	shr.u32 	%r167, %r166, 5;
	mul.wide.u32 	%rd78, %r167, 4;
	sub.s64 	%rd44, %rd1, %rd78;
	ld.local.u32 	%r266, [%rd44+24];
	ld.local.u32 	%r267, [%rd44+20];
	setp.eq.s32 	%p32, %r79, 0;
	@%p32 bra 	$L__BB0_61;
	shf.l.wrap.b32 	%r266, %r267, %r266, %r79;
	ld.local.u32 	%r168, [%rd44+16];
	shf.l.wrap.b32 	%r267, %r168, %r267, %r79;
$L__BB0_61:
	shr.u32 	%r169, %r266, 30;
	shf.l.wrap.b32 	%r170, %r267, %r266, 2;
	shl.b32 	%r171, %r267, 2;
	shr.u32 	%r172, %r170, 31;
	add.s32 	%r173, %r172, %r169;
	neg.s32 	%r174, %r173;
	setp.lt.s32 	%p33, %r75, 0;
	selp.b32 	%r268, %r174, %r173, %p33;
	xor.b32  	%r175, %r170, %r75;
	shr.s32 	%r176, %r170, 31;
	xor.b32  	%r177, %r176, %r170;
	xor.b32  	%r178, %r176, %r171;
	cvt.u64.u32 	%rd79, %r177;
	shl.b64 	%rd80, %rd79, 32;
	cvt.u64.u32 	%rd81, %r178;
	or.b64  	%rd82, %rd80, %rd81;
	cvt.rn.f64.s64 	%fd7, %rd82;
	mul.f64 	%fd8, %fd7, 0d3BF921FB54442D19;
	cvt.rn.f32.f64 	%f111, %fd8;
	neg.f32 	%f112, %f111;
	setp.lt.s32 	%p34, %r175, 0;
	selp.f32 	%f270, %f112, %f111, %p34;
$L__BB0_62:
	add.s32 	%r180, %r268, 1;
	mul.rn.f32 	%f114, %f270, %f270;
	and.b32  	%r181, %r268, 1;
	setp.eq.b32 	%p35, %r181, 1;
	selp.f32 	%f115, %f270, 0f3F800000, %p35;
	fma.rn.f32 	%f116, %f114, %f115, 0f00000000;
	fma.rn.f32 	%f117, %f114, 0f37CBAC00, 0fBAB607ED;
	selp.f32 	%f118, 0fB94D4153, %f117, %p35;
	selp.f32 	%f119, 0f3C0885E4, 0f3D2AAABB, %p35;
	fma.rn.f32 	%f120, %f118, %f114, %f119;
	selp.f32 	%f121, 0fBE2AAAA8, 0fBEFFFFFF, %p35;
	fma.rn.f32 	%f122, %f120, %f114, %f121;
	fma.rn.f32 	%f123, %f122, %f116, %f115;
	and.b32  	%r182, %r180, 2;
	setp.eq.s32 	%p36, %r182, 0;
	mov.f32 	%f124, 0f00000000;
	sub.f32 	%f125, %f124, %f123;
	selp.f32 	%f126, %f123, %f125, %p36;
	mul.f32 	%f272, %f37, %f126;
$L__BB0_63:
	setp.eq.s32 	%p37, %r59, 3;
	@%p37 bra 	$L__BB0_66;
	setp.ne.s32 	%p38, %r59, 2;
	@%p38 bra 	$L__BB0_67;
	setp.lt.f32 	%p39, %f1, 0f00800000;
	mul.f32 	%f149, %f1, 0f4B000000;
	selp.f32 	%f150, %f149, %f1, %p39;
	selp.f32 	%f151, 0fC1B80000, 0f00000000, %p39;
	mov.b32 	%r187, %f150;
	add.s32 	%r188, %r187, -1059760811;
	and.b32  	%r189, %r188, -8388608;
	sub.s32 	%r190, %r187, %r189;
	mov.b32 	%f152, %r190;
	cvt.rn.f32.s32 	%f153, %r189;
	fma.rn.f32 	%f154, %f153, 0f34000000, %f151;
	add.f32 	%f155, %f152, 0fBF800000;
	fma.rn.f32 	%f156, %f155, 0fBE055027, 0f3E1039F6;
	fma.rn.f32 	%f157, %f156, %f155, 0fBDF8CDCC;
	fma.rn.f32 	%f158, %f157, %f155, 0f3E0F2955;
	fma.rn.f32 	%f159, %f158, %f155, 0fBE2AD8B9;
	fma.rn.f32 	%f160, %f159, %f155, 0f3E4CED0B;
	fma.rn.f32 	%f161, %f160, %f155, 0fBE7FFF22;
	fma.rn.f32 	%f162, %f161, %f155, 0f3EAAAA78;
	fma.rn.f32 	%f163, %f162, %f155, 0fBF000000;
	mul.f32 	%f164, %f155, %f163;
	fma.rn.f32 	%f165, %f164, %f155, %f155;
	fma.rn.f32 	%f166, %f154, 0f3F317218, %f165;
	setp.gt.u32 	%p40, %r187, 2139095039;
	fma.rn.f32 	%f167, %f150, 0f7F800000, 0f7F800000;
	selp.f32 	%f168, %f167, %f166, %p40;
	setp.eq.f32 	%p41, %f150, 0f00000000;
	selp.f32 	%f169, 0fFF800000, %f168, %p41;
	setp.lt.f32 	%p42, %f18, 0f00800000;
	mul.f32 	%f170, %f18, 0f4B000000;
	selp.f32 	%f171, %f170, %f18, %p42;
	selp.f32 	%f172, 0fC1B80000, 0f00000000, %p42;
	mov.b32 	%r191, %f171;
	add.s32 	%r192, %r191, -1059760811;
	and.b32  	%r193, %r192, -8388608;
	sub.s32 	%r194, %r191, %r193;
	mov.b32 	%f173, %r194;
	cvt.rn.f32.s32 	%f174, %r193;
	fma.rn.f32 	%f175, %f174, 0f34000000, %f172;
	add.f32 	%f176, %f173, 0fBF800000;
	fma.rn.f32 	%f177, %f176, 0fBE055027, 0f3E1039F6;
	fma.rn.f32 	%f178, %f177, %f176, 0fBDF8CDCC;
	fma.rn.f32 	%f179, %f178, %f176, 0f3E0F2955;
	fma.rn.f32 	%f180, %f179, %f176, 0fBE2AD8B9;
	fma.rn.f32 	%f181, %f180, %f176, 0f3E4CED0B;
	fma.rn.f32 	%f182, %f181, %f176, 0fBE7FFF22;
	fma.rn.f32 	%f183, %f182, %f176, 0f3EAAAA78;
	fma.rn.f32 	%f184, %f183, %f176, 0fBF000000;
	mul.f32 	%f185, %f176, %f184;
	fma.rn.f32 	%f186, %f185, %f176, %f176;
	fma.rn.f32 	%f187, %f175, 0f3F317218, %f186;
	setp.gt.u32 	%p43, %r191, 2139095039;
	fma.rn.f32 	%f188, %f171, 0f7F800000, 0f7F800000;
	selp.f32 	%f189, %f188, %f187, %p43;
	setp.eq.f32 	%p44, %f171, 0f00000000;
	selp.f32 	%f190, 0fFF800000, %f189, %p44;
	mul.f32 	%f272, %f169, %f190;
	bra.uni 	$L__BB0_67;
$L__BB0_66:
	fma.rn.f32 	%f127, %f1, 0f3BBB989D, 0f3F000000;
	cvt.sat.f32.f32 	%f128, %f127;
	mov.f32 	%f129, 0f4B400001;
	mov.f32 	%f130, 0f437C0000;
	fma.rm.f32 	%f131, %f128, %f130, %f129;
	add.f32 	%f132, %f131, 0fCB40007F;
	neg.f32 	%f133, %f132;
	fma.rn.f32 	%f134, %f1, 0f3FB8AA3B, %f133;
	fma.rn.f32 	%f135, %f1, 0f32A57060, %f134;
	mov.b32 	%r183, %f131;
	shl.b32 	%r184, %r183, 23;
	mov.b32 	%f136, %r184;
	ex2.approx.ftz.f32 	%f137, %f135;
	mul.f32 	%f138, %f137, %f136;
	fma.rn.f32 	%f139, %f18, 0f3BBB989D, 0f3F000000;
	cvt.sat.f32.f32 	%f140, %f139;
	fma.rm.f32 	%f141, %f140, %f130, %f129;
	add.f32 	%f142, %f141, 0fCB40007F;
	neg.f32 	%f143, %f142;
	fma.rn.f32 	%f144, %f18, 0f3FB8AA3B, %f143;
	fma.rn.f32 	%f145, %f18, 0f32A57060, %f144;
	mov.b32 	%r185, %f141;
	shl.b32 	%r186, %r185, 23;
	mov.b32 	%f146, %r186;
	ex2.approx.ftz.f32 	%f147, %f145;
	mul.f32 	%f148, %f147, %f146;
	mul.f32 	%f272, %f138, %f148;
$L__BB0_67:
	cvta.to.global.u64 	%rd100, %rd46;
	add.s64 	%rd102, %rd100, %rd50;
	st.global.f32 	[%rd102], %f272;
$L__BB0_68:
	ret;

}
	// .globl	_Z8baselinePfS_
.visible .entry _Z8baselinePfS_(
	.param .u64 .ptr .align 1 _Z8baselinePfS__param_0,
	.param .u64 .ptr .align 1 _Z8baselinePfS__param_1
)
{
	.reg .b32 	%r<5>;
	.reg .b32 	%f<2>;
	.reg .b64 	%rd<8>;

	ld.param.u64 	%rd1, [_Z8baselinePfS__param_0];
	ld.param.u64 	%rd2, [_Z8baselinePfS__param_1];
	cvta.to.global.u64 	%rd3, %rd2;
	cvta.to.global.u64 	%rd4, %rd1;
	mov.u32 	%r1, %ctaid.x;
	mov.u32 	%r2, %ntid.x;
	mov.u32 	%r3, %tid.x;
	mad.lo.s32 	%r4, %r1, %r2, %r3;
	mul.wide.s32 	%rd5, %r4, 4;
	add.s64 	%rd6, %rd4, %rd5;
	ld.global.f32 	%f1, [%rd6];
	add.s64 	%rd7, %rd3, %rd5;
	st.global.f32 	[%rd7], %f1;
	ret;

}


// ===== COMPILED SASS (sm_100) =====

	.target	sm_100

	.elftype	@"ET_EXEC"


//--------------------- .note.nv.tkinfo           --------------------------
	.section	.note.nv.tkinfo,"",@"SHT_NOTE"
	.sectionflags	@"SHF_NOTE_NV_TKINFO"
	.tkinfo
        /*0018*/ 	.word	0x00000002
        /*0030*/ 	.string	""
        /*0030*/ 	.string	"ptxas"
        /*0030*/ 	.string	"Cuda compilation tools, release 13.0, V13.0.88"
        /*0030*/ 	.string	"Build cuda_13.0.r13.0/compiler.36424714_0"
        /*0030*/ 	.string	"-arch sm_100 -m 64 "



//--------------------- .note.nv.cuinfo           --------------------------
	.section	.note.nv.cuinfo,"",@"SHT_NOTE"
	.sectionflags	@"SHF_NOTE_NV_CUINFO"
        /*0018*/ 	.short	0x0002
        /*001a*/ 	.short	0x0064
        /*001c*/ 	.short	0x0082
	.zero		2


//--------------------- .nv.info                  --------------------------
	.section	.nv.info,"",@"SHT_CUDA_INFO"
	.align	4


	//----- nvinfo : EIATTR_REGCOUNT
	.align		4
        /*0000*/ 	.byte	0x04, 0x2f
        /*0002*/ 	.short	(.L_2 - .L_1)
	.align		4
.L_1:
        /*0004*/ 	.word	index@(_Z9transformPfS_S_)
        /*0008*/ 	.word	0x00000019


	//----- nvinfo : EIATTR_FRAME_SIZE
	.align		4
.L_2:
        /*000c*/ 	.byte	0x04, 0x11
        /*000e*/ 	.short	(.L_4 - .L_3)
	.align		4
.L_3:
        /*0010*/ 	.word	index@(_Z9transformPfS_S_)
        /*0014*/ 	.word	0x00000000


	//----- nvinfo : EIATTR_REGCOUNT
	.align		4
.L_4:
        /*0018*/ 	.byte	0x04, 0x2f
        /*001a*/ 	.short	(.L_6 - .L_5)
	.align		4
.L_5:
        /*001c*/ 	.word	index@(_Z8baselinePfS_)
        /*0020*/ 	.word	0x0000000a


	//----- nvinfo : EIATTR_FRAME_SIZE
	.align		4
.L_6:
        /*0024*/ 	.byte	0x04, 0x11
        /*0026*/ 	.short	(.L_8 - .L_7)
	.align		4
.L_7:
        /*0028*/ 	.word	index@(_Z8baselinePfS_)
        /*002c*/ 	.word	0x00000000


	//----- nvinfo : EIATTR_MIN_STACK_SIZE
	.align		4
.L_8:
        /*0030*/ 	.byte	0x04, 0x12
        /*0032*/ 	.short	(.L_10 - .L_9)
	.align		4
.L_9:
        /*0034*/ 	.word	index@(_Z8baselinePfS_)
        /*0038*/ 	.word	0x00000000


	//----- nvinfo : EIATTR_MIN_STACK_SIZE
	.align		4
.L_10:
        /*003c*/ 	.byte	0x04, 0x12
        /*003e*/ 	.short	(.L_12 - .L_11)
	.align		4
.L_11:
        /*0040*/ 	.word	index@(_Z9transformPfS_S_)
        /*0044*/ 	.word	0x00000000
.L_12:


//--------------------- .nv.compat                --------------------------
	.section	.nv.compat,"",@"SHT_CUDA_COMPAT_INFO"
	.align	4
        /*0000*/ 	.byte	0x02, 0x09, 0x00, 0x00, 0x02, 0x02, 0x01, 0x00, 0x02, 0x05, 0x05, 0x00, 0x03, 0x07, 0x01, 0x01
        /*0010*/ 	.byte	0x02, 0x03, 0x00, 0x00, 0x02, 0x06, 0x01, 0x00, 0x04, 0x0b, 0x08, 0x00, 0x01, 0x00, 0x00, 0x00
        /*0020*/ 	.byte	0x00, 0x00, 0x00, 0x00


//--------------------- .nv.info._Z8baselinePfS_  --------------------------
	.section	.nv.info._Z8baselinePfS_,"",@"SHT_CUDA_INFO"
	.sectionflags	@""
	.align	4


	//----- nvinfo : EIATTR_CUDA_API_VERSION
	.align		4
        /*0000*/ 	.byte	0x04, 0x37
        /*0002*/ 	.short	(.L_14 - .L_13)
.L_13:
        /*0004*/ 	.word	0x00000082


	//----- nvinfo : EIATTR_KPARAM_INFO
	.align		4
.L_14:
        /*0008*/ 	.byte	0x04, 0x17
        /*000a*/ 	.short	(.L_16 - .L_15)
.L_15:
        /*000c*/ 	.word	0x00000000
        /*0010*/ 	.short	0x0001
        /*0012*/ 	.short	0x0008
        /*0014*/ 	.byte	0x00, 0xf5, 0x21, 0x00


	//----- nvinfo : EIATTR_KPARAM_INFO
	.align		4
.L_16:
        /*0018*/ 	.byte	0x04, 0x17
        /*001a*/ 	.short	(.L_18 - .L_17)
.L_17:
        /*001c*/ 	.word	0x00000000
        /*0020*/ 	.short	0x0000
        /*0022*/ 	.short	0x0000
        /*0024*/ 	.byte	0x00, 0xf5, 0x21, 0x00


	//----- nvinfo : EIATTR_SPARSE_MMA_MASK
	.align		4
.L_18:
        /*0028*/ 	.byte	0x03, 0x50
        /*002a*/ 	.short	0x0000


	//----- nvinfo : EIATTR_MAXREG_COUNT
	.align		4
        /*002c*/ 	.byte	0x03, 0x1b
        /*002e*/ 	.short	0x00ff


	//----- nvinfo : EIATTR_MERCURY_ISA_VERSION
	.align		4
        /*0030*/ 	.byte	0x03, 0x5f
        /*0032*/ 	.short	0x0101


	//----- nvinfo : EIATTR_VRC_CTA_INIT_COUNT
	.align		4
        /*0034*/ 	.byte	0x02, 0x4a
	.zero		1
	.zero		1


	//----- nvinfo : EIATTR_EXIT_INSTR_OFFSETS
	.align		4
        /*0038*/ 	.byte	0x04, 0x1c
        /*003a*/ 	.short	(.L_20 - .L_19)


	//   ....[0]....
.L_19:
        /*003c*/ 	.word	0x000000c0


	//----- nvinfo : EIATTR_CBANK_PARAM_SIZE
	.align		4
.L_20:
        /*0040*/ 	.byte	0x03, 0x19
        /*0042*/ 	.short	0x0010


	//----- nvinfo : EIATTR_PARAM_CBANK
	.align		4
        /*0044*/ 	.byte	0x04, 0x0a
        /*0046*/ 	.short	(.L_22 - .L_21)
	.align		4
.L_21:
        /*0048*/ 	.word	index@(.nv.constant0._Z8baselinePfS_)
        /*004c*/ 	.short	0x0380
        /*004e*/ 	.short	0x0010


	//----- nvinfo : EIATTR_SW_WAR
	.align		4
.L_22:
        /*0050*/ 	.byte	0x04, 0x36
        /*0052*/ 	.short	(.L_24 - .L_23)
.L_23:
        /*0054*/ 	.word	0x00000008
.L_24:


//--------------------- .nv.info._Z9transformPfS_S_ --------------------------
	.section	.nv.info._Z9transformPfS_S_,"",@"SHT_CUDA_INFO"
	.sectionflags	@""
	.align	4


	//----- nvinfo : EIATTR_CUDA_API_VERSION
	.align		4
        /*0000*/ 	.byte	0x04, 0x37
        /*0002*/ 	.short	(.L_26 - .L_25)
.L_25:
        /*0004*/ 	.word	0x00000082


	//----- nvinfo : EIATTR_KPARAM_INFO
	.align		4
.L_26:
        /*0008*/ 	.byte	0x04, 0x17
        /*000a*/ 	.short	(.L_28 - .L_27)
.L_27:
        /*000c*/ 	.word	0x00000000
        /*0010*/ 	.short	0x0002
        /*0012*/ 	.short	0x0010
        /*0014*/ 	.byte	0x00, 0xf5, 0x21, 0x00


	//----- nvinfo : EIATTR_KPARAM_INFO
	.align		4
.L_28:
        /*0018*/ 	.byte	0x04, 0x17
        /*001a*/ 	.short	(.L_30 - .L_29)
.L_29:
        /*001c*/ 	.word	0x00000000
        /*0020*/ 	.short	0x0001
        /*0022*/ 	.short	0x0008
        /*0024*/ 	.byte	0x00, 0xf5, 0x21, 0x00


	//----- nvinfo : EIATTR_KPARAM_INFO
	.align		4
.L_30:
        /*0028*/ 	.byte	0x04, 0x17
        /*002a*/ 	.short	(.L_32 - .L_31)
.L_31:
        /*002c*/ 	.word	0x00000000
        /*0030*/ 	.short	0x0000
        /*0032*/ 	.short	0x0000
        /*0034*/ 	.byte	0x00, 0xf5, 0x21, 0x00


	//----- nvinfo : EIATTR_SPARSE_MMA_MASK
	.align		4
.L_32:
        /*0038*/ 	.byte	0x03, 0x50
        /*003a*/ 	.short	0x0000


	//----- nvinfo : EIATTR_MAXREG_COUNT
	.align		4
        /*003c*/ 	.byte	0x03, 0x1b
        /*003e*/ 	.short	0x00ff


	//----- nvinfo : EIATTR_MERCURY_ISA_VERSION
	.align		4
        /*0040*/ 	.byte	0x03, 0x5f
        /*0042*/ 	.short	0x0101


	//----- nvinfo : EIATTR_VRC_CTA_INIT_COUNT
	.align		4
        /*0044*/ 	.byte	0x02, 0x4a
	.zero		1
	.zero		1


	//----- nvinfo : EIATTR_EXIT_INSTR_OFFSETS
	.align		4
        /*0048*/ 	.byte	0x04, 0x1c
        /*004a*/ 	.short	(.L_34 - .L_33)


	//   ....[0]....
.L_33:
        /*004c*/ 	.word	0x00000060


	//   ....[1]....
        /*0050*/ 	.word	0x00003820


	//----- nvinfo : EIATTR_CRS_STACK_SIZE
	.align		4
.L_34:
        /*0054*/ 	.byte	0x04, 0x1e
        /*0056*/ 	.short	(.L_36 - .L_35)
.L_35:
        /*0058*/ 	.word	0x00000000


	//----- nvinfo : EIATTR_CBANK_PARAM_SIZE
	.align		4
.L_36:
        /*005c*/ 	.byte	0x03, 0x19
        /*005e*/ 	.short	0x0018


	//----- nvinfo : EIATTR_PARAM_CBANK
	.align		4
        /*0060*/ 	.byte	0x04, 0x0a
        /*0062*/ 	.short	(.L_38 - .L_37)
	.align		4
.L_37:
        /*0064*/ 	.word	index@(.nv.constant0._Z9transformPfS_S_)
        /*0068*/ 	.short	0x0380
        /*006a*/ 	.short	0x0018


	//----- nvinfo : EIATTR_SW_WAR
	.align		4
.L_38:
        /*006c*/ 	.byte	0x04, 0x36
        /*006e*/ 	.short	(.L_40 - .L_39)
.L_39:
        /*0070*/ 	.word	0x00000008
.L_40:


//--------------------- .nv.callgraph             --------------------------
	.section	.nv.callgraph,"",@"SHT_CUDA_CALLGRAPH"
	.align	4
	.sectionentsize	8
	.align		4
        /*0000*/ 	.word	0x00000000
	.align		4
        /*0004*/ 	.word	0xffffffff
	.align		4
        /*0008*/ 	.word	0x00000000
	.align		4
        /*000c*/ 	.word	0xfffffffe
	.align		4
        /*0010*/ 	.word	0x00000000
	.align		4
        /*0014*/ 	.word	0xfffffffd
	.align		4
        /*0018*/ 	.word	0x00000000
	.align		4
        /*001c*/ 	.word	0xfffffffc


//--------------------- .nv.constant4             --------------------------
	.section	.nv.constant4,"a",@progbits
	.align	8
	.align		8
.nv.constant4:
        /*0000*/ 	.dword	__cudart_i2opi_f


//--------------------- .text._Z8baselinePfS_     --------------------------
	.section	.text._Z8baselinePfS_,"ax",@progbits
	.align	128
        .global         _Z8baselinePfS_
        .type           _Z8baselinePfS_,@function
        .size           _Z8baselinePfS_,(.L_x_45 - _Z8baselinePfS_)
        .other          _Z8baselinePfS_,@"STO_CUDA_ENTRY STV_DEFAULT"
_Z8baselinePfS_:
.text._Z8baselinePfS_:
[----:B------:R-:W-:Y:S01]  /*0000*/  LDC R1, c[0x0][0x37c] ;  /* 0x0000df00ff017b82 */ /* 0x000fe20000000800 */
[----:B------:R-:W0:Y:S07]  /*0010*/  S2R R0, SR_TID.X ;  /* 0x0000000000007919 */ /* 0x000e2e0000002100 */
[----:B------:R-:W0:Y:S01]  /*0020*/  S2UR UR6, SR_CTAID.X ;  /* 0x00000000000679c3 */ /* 0x000e220000002500 */
[----:B------:R-:W1:Y:S07]  /*0030*/  LDCU.64 UR4, c[0x0][0x358] ;  /* 0x00006b00ff0477ac */ /* 0x000e6e0008000a00 */
[----:B------:R-:W0:Y:S08]  /*0040*/  LDC R7, c[0x0][0x360] ;  /* 0x0000d800ff077b82 */ /* 0x000e300000000800 */
[----:B------:R-:W2:Y:S08]  /*0050*/  LDC.64 R2, c[0x0][0x380] ;  /* 0x0000e000ff027b82 */ /* 0x000eb00000000a00 */
[----:B------:R-:W3:Y:S01]  /*0060*/  LDC.64 R4, c[0x0][0x388] ;  /* 0x0000e200ff047b82 */ /* 0x000ee20000000a00 */
[----:B0-----:R-:W-:-:S04]  /*0070*/  IMAD R7, R7, UR6, R0 ;  /* 0x0000000607077c24 */ /* 0x001fc8000f8e0200 */
[----:B--2---:R-:W-:-:S06]  /*0080*/  IMAD.WIDE R2, R7, 0x4, R2 ;  /* 0x0000000407027825 */ /* 0x004fcc00078e0202 */
[----:B-1----:R-:W2:Y:S01]  /*0090*/  LDG.E R3, desc[UR4][R2.64] ;  /* 0x0000000402037981 */ /* 0x002ea2000c1e1900 */
[----:B---3--:R-:W-:-:S05]  /*00a0*/  IMAD.WIDE R4, R7, 0x4, R4 ;  /* 0x0000000407047825 */ /* 0x008fca00078e0204 */
[----:B--2---:R-:W-:Y:S01]  /*00b0*/  STG.E desc[UR4][R4.64], R3 ;  /* 0x0000000304007986 */ /* 0x004fe2000c101904 */
[----:B------:R-:W-:Y:S05]  /*00c0*/  EXIT ;  /* 0x000000000000794d */ /* 0x000fea0003800000 */
.L_x_0:
[----:B------:R-:W-:-:S00]  /*00d0*/  BRA `(.L_x_0) ;  /* 0xfffffffc00fc7947 */ /* 0x000fc0000383ffff */
[----:B------:R-:W-:-:S00]  /*00e0*/  NOP ;  /* 0x0000000000007918 */ /* 0x000fc00000000000 */
        /* <DEDUP_REMOVED lines=9> */
.L_x_45:


//--------------------- .text._Z9transformPfS_S_  --------------------------
	.section	.text._Z9transformPfS_S_,"ax",@progbits
	.align	128
        .global         _Z9transformPfS_S_
        .type           _Z9transformPfS_S_,@function
        .size           _Z9transformPfS_S_,(.L_x_46 - _Z9transformPfS_S_)
        .other          _Z9transformPfS_S_,@"STO_CUDA_ENTRY STV_DEFAULT"
_Z9transformPfS_S_:
.text._Z9transformPfS_S_:
[----:B------:R-:W-:Y:S01]  /*0000*/  LDC R1, c[0x0][0x37c] ;  /* 0x0000df00ff017b82 */ /* 0x000fe20000000800 */
[----:B------:R-:W0:Y:S07]  /*0010*/  S2R R0, SR_TID.X ;  /* 0x0000000000007919 */ /* 0x000e2e0000002100 */
[----:B------:R-:W0:Y:S08]  /*0020*/  S2UR UR4, SR_CTAID.X ;  /* 0x00000000000479c3 */ /* 0x000e300000002500 */
[----:B------:R-:W0:Y:S02]  /*0030*/  LDC R3, c[0x0][0x360] ;  /* 0x0000d800ff037b82 */ /* 0x000e240000000800 */
[----:B0-----:R-:W-:-:S05]  /*0040*/  IMAD R3, R3, UR4, R0 ;  /* 0x0000000403037c24 */ /* 0x001fca000f8e0200 */
[----:B------:R-:W-:-:S13]  /*0050*/  ISETP.GT.AND P0, PT, R3, 0x5f5e0ff, PT ;  /* 0x05f5e0ff0300780c */ /* 0x000fda0003f04270 */
[----:B------:R-:W-:Y:S05]  /*0060*/  @P0 EXIT ;  /* 0x000000000000094d */ /* 0x000fea0003800000 */
[----:B------:R-:W0:Y:S01]  /*0070*/  LDC.64 R4, c[0x0][0x380] ;  /* 0x0000e000ff047b82 */ /* 0x000e220000000a00 */
[----:B------:R-:W1:Y:S01]  /*0080*/  LDCU.64 UR6, c[0x0][0x358] ;  /* 0x00006b00ff0677ac */ /* 0x000e620008000a00 */
[----:B0-----:R-:W-:-:S05]  /*0090*/  IMAD.WIDE R4, R3, 0x4, R4 ;  /* 0x0000000403047825 */ /* 0x001fca00078e0204 */
[----:B-1----:R0:W5:Y:S01]  /*00a0*/  LDG.E R2, desc[UR6][R4.64] ;  /* 0x0000000604027981 */ /* 0x002162000c1e1900 */
[----:B------:R-:W-:Y:S01]  /*00b0*/  SHF.R.S32.HI R0, RZ, 0x1f, R3 ;  /* 0x0000001fff007819 */ /* 0x000fe20000011403 */
[----:B------:R-:W-:Y:S03]  /*00c0*/  BSSY.RECONVERGENT B0, `(.L_x_1) ;  /* 0x0000372000007945 */ /* 0x000fe60003800200 */
[----:B------:R-:W-:-:S04]  /*00d0*/  LEA.HI R0, R0, R3, RZ, 0x5 ;  /* 0x0000000300007211 */ /* 0x000fc800078f28ff */
[----:B------:R-:W-:-:S05]  /*00e0*/  LOP3.LUT R0, R0, 0xffffffe0, RZ, 0xc0, !PT ;  /* 0xffffffe000007812 */ /* 0x000fca00078ec0ff */
[----:B------:R-:W-:-:S05]  /*00f0*/  IMAD.IADD R0, R3, 0x1, -R0 ;  /* 0x0000000103007824 */ /* 0x000fca00078e0a00 */
[----:B------:R-:W-:-:S13]  /*0100*/  ISETP.GT.AND P0, PT, R0, 0xf, PT ;  /* 0x0000000f0000780c */ /* 0x000fda0003f04270 */
[----:B0-----:R-:W-:Y:S05]  /*0110*/  @P0 BRA `(.L_x_2) ;  /* 0x0000001000b40947 */ /* 0x001fea0003800000 */
[----:B------:R-:W-:Y:S01]  /*0120*/  LOP3.LUT P0, RZ, R3, 0x3, RZ, 0xc0, !PT ;  /* 0x0000000303ff7812 */ /* 0x000fe2000780c0ff */
[----:B------:R-:W-:-:S12]  /*0130*/  BSSY.RECONVERGENT B1, `(.L_x_3) ;  /* 0x000007c000017945 */ /* 0x000fd80003800200 */
[----:B------:R-:W-:Y:S05]  /*0140*/  @P0 BRA `(.L_x_4) ;  /* 0x0000000400e80947 */ /* 0x000fea0003800000 */
[C---:B-----5:R-:W-:Y:S01]  /*0150*/  FMUL R0, R2.reuse, 0.63661974668502807617 ;  /* 0x3f22f98302007820 */ /* 0x060fe20000400000 */
[----:B------:R-:W-:Y:S01]  /*0160*/  FSETP.GE.AND P0, PT, |R2|, 105615, PT ;  /* 0x47ce47800200780b */ /* 0x000fe20003f06200 */
[----:B------:R-:W-:Y:S04]  /*0170*/  BSSY.RECONVERGENT B2, `(.L_x_5) ;  /* 0x0000066000027945 */ /* 0x000fe80003800200 */
[----:B------:R-:W0:Y:S02]  /*0180*/  F2I.NTZ R0, R0 ;  /* 0x0000000000007305 */ /* 0x000e240000203100 */
[----:B0-----:R-:W-:-:S05]  /*0190*/  I2FP.F32.S32 R5, R0 ;  /* 0x0000000000057245 */ /* 0x001fca0000201400 */
[----:B------:R-:W-:-:S04]  /*01a0*/  FFMA R4, R5, -1.5707962512969970703, R2 ;  /* 0xbfc90fda05047823 */ /* 0x000fc80000000002 */
[----:B------:R-:W-:-:S04]  /*01b0*/  FFMA R4, R5, -7.5497894158615963534e-08, R4 ;  /* 0xb3a2216805047823 */ /* 0x000fc80000000004 */
[----:B------:R-:W-:Y:S01]  /*01c0*/  FFMA R5, R5, -5.3903029534742383927e-15, R4 ;  /* 0xa7c234c505057823 */ /* 0x000fe20000000004 */
[----:B------:R-:W-:Y:S06]  /*01d0*/  @!P0 BRA `(.L_x_6) ;  /* 0x00000004007c8947 */ /* 0x000fec0003800000 */
[----:B------:R-:W-:-:S13]  /*01e0*/  FSETP.NEU.AND P0, PT, |R2|, +INF , PT ;  /* 0x7f8000000200780b */ /* 0x000fda0003f0d200 */
[----:B------:R-:W-:Y:S01]  /*01f0*/  @!P0 FMUL R5, RZ, R2 ;  /* 0x00000002ff058220 */ /* 0x000fe20000400000 */
[----:B------:R-:W-:Y:S01]  /*0200*/  @!P0 IMAD.MOV.U32 R0, RZ, RZ, RZ ;  /* 0x000000ffff008224 */ /* 0x000fe200078e00ff */
[----:B------:R-:W-:Y:S06]  /*0210*/  @!P0 BRA `(.L_x_6) ;  /* 0x00000004006c8947 */ /* 0x000fec0003800000 */
[----:B------:R-:W-:Y:S02]  /*0220*/  IMAD.SHL.U32 R0, R2, 0x100, RZ ;  /* 0x0000010002007824 */ /* 0x000fe400078e00ff */
[----:B------:R-:W-:Y:S02]  /*0230*/  HFMA2 R16, -RZ, RZ, 0, 0 ;  /* 0x00000000ff107431 */ /* 0x000fe400000001ff */
[----:B------:R-:W-:Y:S01]  /*0240*/  IMAD.MOV.U32 R15, RZ, RZ, RZ ;  /* 0x000000ffff0f7224 */ /* 0x000fe200078e00ff */
[----:B------:R-:W0:Y:S01]  /*0250*/  LDCU.64 UR8, c[0x4][URZ] ;  /* 0x01000000ff0877ac */ /* 0x000e220008000a00 */
[----:B------:R-:W-:Y:S01]  /*0260*/  LOP3.LUT R0, R0, 0x80000000, RZ, 0xfc, !PT ;  /* 0x8000000000007812 */ /* 0x000fe200078efcff */
[----:B------:R-:W-:Y:S01]  /*0270*/  UMOV UR5, URZ ;  /* 0x000000ff00057c82 */ /* 0x000fe20008000000 */
[----:B------:R-:W-:-:S05]  /*0280*/  UMOV UR4, URZ ;  /* 0x000000ff00047c82 */ /* 0x000fca0008000000 */
.L_x_7:
[----:B0-----:R-:W-:Y:S02]  /*0290*/  IMAD.U32 R8, RZ, RZ, UR8 ;  /* 0x00000008ff087e24 */ /* 0x001fe4000f8e00ff */
[----:B------:R-:W-:-:S05]  /*02a0*/  IMAD.U32 R9, RZ, RZ, UR9 ;  /* 0x00000009ff097e24 */ /* 0x000fca000f8e00ff */
[----:B------:R-:W2:Y:S01]  /*02b0*/  LDG.E.CONSTANT R7, desc[UR6][R8.64] ;  /* 0x0000000608077981 */ /* 0x000ea2000c1e9900 */
[----:B------:R-:W-:Y:S01]  /*02c0*/  UIADD3 UR4, UPT, UPT, UR4, 0x1, URZ ;  /* 0x0000000104047890 */ /* 0x000fe2000fffe0ff */
[C---:B------:R-:W-:Y:S01]  /*02d0*/  ISETP.EQ.AND P0, PT, R16.reuse, RZ, PT ;  /* 0x000000ff1000720c */ /* 0x040fe20003f02270 */
[----:B------:R-:W-:Y:S01]  /*02e0*/  UIADD3 UR8, UP1, UPT, UR8, 0x4, URZ ;  /* 0x0000000408087890 */ /* 0x000fe2000ff3e0ff */
[C---:B------:R-:W-:Y:S01]  /*02f0*/  ISETP.EQ.AND P1, PT, R16.reuse, 0x4, PT ;  /* 0x000000041000780c */ /* 0x040fe20003f22270 */
[----:B------:R-:W-:Y:S01]  /*0300*/  UISETP.NE.AND UP0, UPT, UR4, 0x6, UPT ;  /* 0x000000060400788c */ /* 0x000fe2000bf05270 */
[C---:B------:R-:W-:Y:S01]  /*0310*/  ISETP.EQ.AND P2, PT, R16.reuse, 0x8, PT ;  /* 0x000000081000780c */ /* 0x040fe20003f42270 */
[----:B------:R-:W-:Y:S01]  /*0320*/  UIADD3.X UR9, UPT, UPT, URZ, UR9, URZ, UP1, !UPT ;  /* 0x00000009ff097290 */ /* 0x000fe20008ffe4ff */
[C---:B------:R-:W-:Y:S02]  /*0330*/  ISETP.EQ.AND P3, PT, R16.reuse, 0xc, PT ;  /* 0x0000000c1000780c */ /* 0x040fe40003f62270 */
[----:B------:R-:W-:-:S02]  /*0340*/  ISETP.EQ.AND P4, PT, R16, 0x10, PT ;  /* 0x000000101000780c */ /* 0x000fc40003f82270 */
[C---:B------:R-:W-:Y:S01]  /*0350*/  ISETP.EQ.AND P5, PT, R16.reuse, 0x14, PT ;  /* 0x000000141000780c */ /* 0x040fe20003fa2270 */
[----:B------:R-:W-:Y:S02]  /*0360*/  VIADD R16, R16, 0x4 ;  /* 0x0000000410107836 */ /* 0x000fe40000000000 */
[----:B--2---:R-:W-:-:S03]  /*0370*/  IMAD.WIDE.U32 R6, R7, R0, RZ ;  /* 0x0000000007067225 */ /* 0x004fc600078e00ff */
[----:B------:R-:W-:-:S04]  /*0380*/  IADD3 R5, P6, PT, R6, R15, RZ ;  /* 0x0000000f06057210 */ /* 0x000fc80007fde0ff */
[----:B------:R-:W-:Y:S01]  /*0390*/  IADD3.X R15, PT, PT, R7, UR5, RZ, P6, !PT ;  /* 0x00000005070f7c10 */ /* 0x000fe2000b7fe4ff */
[--C-:B------:R-:W-:Y:S01]  /*03a0*/  @P0 IMAD.MOV.U32 R4, RZ, RZ, R5.reuse ;  /* 0x000000ffff040224 */ /* 0x100fe200078e0005 */
[----:B------:R-:W-:Y:S01]  /*03b0*/  @P2 MOV R11, R5 ;  /* 0x00000005000b2202 */ /* 0x000fe20000000f00 */
[--C-:B------:R-:W-:Y:S02]  /*03c0*/  @P1 IMAD.MOV.U32 R10, RZ, RZ, R5.reuse ;  /* 0x000000ffff0a1224 */ /* 0x100fe400078e0005 */
[--C-:B------:R-:W-:Y:S02]  /*03d0*/  @P3 IMAD.MOV.U32 R12, RZ, RZ, R5.reuse ;  /* 0x000000ffff0c3224 */ /* 0x100fe400078e0005 */
[--C-:B------:R-:W-:Y:S02]  /*03e0*/  @P4 IMAD.MOV.U32 R13, RZ, RZ, R5.reuse ;  /* 0x000000ffff0d4224 */ /* 0x100fe400078e0005 */
[----:B------:R-:W-:Y:S01]  /*03f0*/  @P5 IMAD.MOV.U32 R14, RZ, RZ, R5 ;  /* 0x000000ffff0e5224 */ /* 0x000fe200078e0005 */
[----:B------:R-:W-:Y:S06]  /*0400*/  BRA.U UP0, `(.L_x_7) ;  /* 0xfffffffd00a07547 */ /* 0x000fec000b83ffff */
[----:B------:R-:W-:Y:S01]  /*0410*/  SHF.R.U32.HI R0, RZ, 0x17, R2 ;  /* 0x00000017ff007819 */ /* 0x000fe20000011602 */
[----:B------:R-:W-:Y:S03]  /*0420*/  BSSY.RECONVERGENT B3, `(.L_x_8) ;  /* 0x0000028000037945 */ /* 0x000fe60003800200 */
[C---:B------:R-:W-:Y:S02]  /*0430*/  LOP3.LUT R5, R0.reuse, 0xe0, RZ, 0xc0, !PT ;  /* 0x000000e000057812 */ /* 0x040fe400078ec0ff */
[----:B------:R-:W-:Y:S02]  /*0440*/  LOP3.LUT P6, RZ, R0, 0x1f, RZ, 0xc0, !PT ;  /* 0x0000001f00ff7812 */ /* 0x000fe400078cc0ff */
[----:B------:R-:W-:-:S04]  /*0450*/  IADD3 R5, PT, PT, R5, -0x80, RZ ;  /* 0xffffff8005057810 */ /* 0x000fc80007ffe0ff */
[----:B------:R-:W-:-:S05]  /*0460*/  SHF.R.U32.HI R5, RZ, 0x5, R5 ;  /* 0x00000005ff057819 */ /* 0x000fca0000011605 */
[----:B------:R-:W-:-:S05]  /*0470*/  IMAD.U32 R8, R5, -0x4, RZ ;  /* 0xfffffffc05087824 */ /* 0x000fca00078e00ff */
[C---:B------:R-:W-:Y:S02]  /*0480*/  ISETP.EQ.AND P3, PT, R8.reuse, -0x18, PT ;  /* 0xffffffe80800780c */ /* 0x040fe40003f62270 */
[C---:B------:R-:W-:Y:S02]  /*0490*/  ISETP.EQ.AND P4, PT, R8.reuse, -0x14, PT ;  /* 0xffffffec0800780c */ /* 0x040fe40003f82270 */
[C---:B------:R-:W-:Y:S02]  /*04a0*/  ISETP.EQ.AND P2, PT, R8.reuse, -0x10, PT ;  /* 0xfffffff00800780c */ /* 0x040fe40003f42270 */
[C---:B------:R-:W-:Y:S02]  /*04b0*/  ISETP.EQ.AND P1, PT, R8.reuse, -0xc, PT ;  /* 0xfffffff40800780c */ /* 0x040fe40003f22270 */
[C---:B------:R-:W-:Y:S02]  /*04c0*/  ISETP.EQ.AND P0, PT, R8.reuse, -0x8, PT ;  /* 0xfffffff80800780c */ /* 0x040fe40003f02270 */
[----:B------:R-:W-:-:S03]  /*04d0*/  ISETP.EQ.AND P5, PT, R8, RZ, PT ;  /* 0x000000ff0800720c */ /* 0x000fc60003fa2270 */
[--C-:B------:R-:W-:Y:S01]  /*04e0*/  @P3 IMAD.MOV.U32 R5, RZ, RZ, R4.reuse ;  /* 0x000000ffff053224 */ /* 0x100fe200078e0004 */
[C---:B------:R-:W-:Y:S01]  /*04f0*/  ISETP.EQ.AND P3, PT, R8.reuse, -0x4, PT ;  /* 0xfffffffc0800780c */ /* 0x040fe20003f62270 */
[----:B------:R-:W-:Y:S02]  /*0500*/  @P4 IMAD.MOV.U32 R6, RZ, RZ, R4 ;  /* 0x000000ffff064224 */ /* 0x000fe400078e0004 */
[----:B------:R-:W-:Y:S01]  /*0510*/  @P4 IMAD.MOV.U32 R5, RZ, RZ, R10 ;  /* 0x000000ffff054224 */ /* 0x000fe200078e000a */
[----:B------:R-:W-:Y:S01]  /*0520*/  ISETP.EQ.AND P4, PT, R8, 0x4, PT ;  /* 0x000000040800780c */ /* 0x000fe20003f82270 */
[--C-:B------:R-:W-:Y:S01]  /*0530*/  @P2 IMAD.MOV.U32 R5, RZ, RZ, R11.reuse ;  /* 0x000000ffff052224 */ /* 0x100fe200078e000b */
[----:B------:R-:W-:Y:S01]  /*0540*/  @P2 MOV R6, R10 ;  /* 0x0000000a00062202 */ /* 0x000fe20000000f00 */
[----:B------:R-:W-:Y:S02]  /*0550*/  @P1 IMAD.MOV.U32 R6, RZ, RZ, R11 ;  /* 0x000000ffff061224 */ /* 0x000fe400078e000b */
[--C-:B------:R-:W-:Y:S01]  /*0560*/  @P1 IMAD.MOV.U32 R5, RZ, RZ, R12.reuse ;  /* 0x000000ffff051224 */ /* 0x100fe200078e000c */
[----:B------:R-:W-:Y:S01]  /*0570*/  @P0 MOV R5, R13 ;  /* 0x0000000d00050202 */ /* 0x000fe20000000f00 */
[----:B------:R-:W-:-:S02]  /*0580*/  @P0 IMAD.MOV.U32 R6, RZ, RZ, R12 ;  /* 0x000000ffff060224 */ /* 0x000fc400078e000c */
[----:B------:R-:W-:Y:S02]  /*0590*/  @P3 IMAD.MOV.U32 R6, RZ, RZ, R13 ;  /* 0x000000ffff063224 */ /* 0x000fe400078e000d */
[--C-:B------:R-:W-:Y:S02]  /*05a0*/  @P3 IMAD.MOV.U32 R5, RZ, RZ, R14.reuse ;  /* 0x000000ffff053224 */ /* 0x100fe400078e000e */
[----:B------:R-:W-:Y:S01]  /*05b0*/  @P5 IMAD.MOV.U32 R6, RZ, RZ, R14 ;  /* 0x000000ffff065224 */ /* 0x000fe200078e000e */
[----:B------:R-:W-:Y:S01]  /*05c0*/  @P4 MOV R6, R15 ;  /* 0x0000000f00064202 */ /* 0x000fe20000000f00 */
[----:B------:R-:W-:Y:S01]  /*05d0*/  @P5 IMAD.MOV.U32 R5, RZ, RZ, R15 ;  /* 0x000000ffff055224 */ /* 0x000fe200078e000f */
[----:B------:R-:W-:Y:S06]  /*05e0*/  @!P6 BRA `(.L_x_9) ;  /* 0x00000000002ce947 */ /* 0x000fec0003800000 */
[----:B------:R-:W-:Y:S01]  /*05f0*/  @P2 IMAD.MOV.U32 R7, RZ, RZ, R4 ;  /* 0x000000ffff072224 */ /* 0x000fe200078e0004 */
[----:B------:R-:W-:Y:S01]  /*0600*/  LOP3.LUT R0, R0, 0x1f, RZ, 0xc0, !PT ;  /* 0x0000001f00007812 */ /* 0x000fe200078ec0ff */
[----:B------:R-:W-:Y:S02]  /*0610*/  @P1 IMAD.MOV.U32 R7, RZ, RZ, R10 ;  /* 0x000000ffff071224 */ /* 0x000fe400078e000a */
[----:B------:R-:W-:Y:S01]  /*0620*/  @P0 IMAD.MOV.U32 R7, RZ, RZ, R11 ;  /* 0x000000ffff070224 */ /* 0x000fe200078e000b */
[----:B------:R-:W-:Y:S01]  /*0630*/  ISETP.EQ.AND P0, PT, R8, 0x8, PT ;  /* 0x000000080800780c */ /* 0x000fe20003f02270 */
[----:B------:R-:W-:Y:S01]  /*0640*/  @P3 IMAD.MOV.U32 R7, RZ, RZ, R12 ;  /* 0x000000ffff073224 */ /* 0x000fe200078e000c */
[----:B------:R-:W-:Y:S01]  /*0650*/  @P5 MOV R7, R13 ;  /* 0x0000000d00075202 */ /* 0x000fe20000000f00 */
[----:B------:R-:W-:Y:S01]  /*0660*/  @P4 IMAD.MOV.U32 R7, RZ, RZ, R14 ;  /* 0x000000ffff074224 */ /* 0x000fe200078e000e */
[----:B------:R-:W-:-:S09]  /*0670*/  SHF.L.W.U32.HI R5, R6, R0, R5 ;  /* 0x0000000006057219 */ /* 0x000fd20000010e05 */
[----:B------:R-:W-:-:S05]  /*0680*/  @P0 IMAD.MOV.U32 R7, RZ, RZ, R15 ;  /* 0x000000ffff070224 */ /* 0x000fca00078e000f */
[----:B------:R-:W-:-:S07]  /*0690*/  SHF.L.W.U32.HI R6, R7, R0, R6 ;  /* 0x0000000007067219 */ /* 0x000fce0000010e06 */
.L_x_9:
[----:B------:R-:W-:Y:S05]  /*06a0*/  BSYNC.RECONVERGENT B3 ;  /* 0x0000000000037941 */ /* 0x000fea0003800200 */
.L_x_8:
[C---:B------:R-:W-:Y:S01]  /*06b0*/  SHF.L.W.U32.HI R15, R6.reuse, 0x2, R5 ;  /* 0x00000002060f7819 */ /* 0x040fe20000010e05 */
[----:B------:R-:W-:Y:S01]  /*06c0*/  IMAD.SHL.U32 R6, R6, 0x4, RZ ;  /* 0x0000000406067824 */ /* 0x000fe200078e00ff */
[----:B------:R-:W-:Y:S01]  /*06d0*/  UMOV UR4, 0x54442d19 ;  /* 0x54442d1900047882 */ /* 0x000fe20000000000 */
[----:B------:R-:W-:Y:S01]  /*06e0*/  UMOV UR5, 0x3bf921fb ;  /* 0x3bf921fb00057882 */ /* 0x000fe20000000000 */
[----:B------:R-:W-:Y:S02]  /*06f0*/  SHF.R.S32.HI R0, RZ, 0x1f, R15 ;  /* 0x0000001fff007819 */ /* 0x000fe4000001140f */
[----:B------:R-:W-:Y:S02]  /*0700*/  ISETP.GE.AND P0, PT, R2, RZ, PT ;  /* 0x000000ff0200720c */ /* 0x000fe40003f06270 */
[C---:B------:R-:W-:Y:S02]  /*0710*/  LOP3.LUT R8, R0.reuse, R6, RZ, 0x3c, !PT ;  /* 0x0000000600087212 */ /* 0x040fe400078e3cff */
[----:B------:R-:W-:-:S02]  /*0720*/  LOP3.LUT R9, R0, R15, RZ, 0x3c, !PT ;  /* 0x0000000f00097212 */ /* 0x000fc400078e3cff */
[----:B------:R-:W-:Y:S02]  /*0730*/  SHF.R.U32.HI R0, RZ, 0x1e, R5 ;  /* 0x0000001eff007819 */ /* 0x000fe40000011605 */
[----:B------:R-:W0:Y:S01]  /*0740*/  I2F.F64.S64 R6, R8 ;  /* 0x0000000800067312 */ /* 0x000e220000301c00 */
[C---:B------:R-:W-:Y:S02]  /*0750*/  LOP3.LUT R5, R15.reuse, R2, RZ, 0x3c, !PT ;  /* 0x000000020f057212 */ /* 0x040fe400078e3cff */
[----:B------:R-:W-:Y:S02]  /*0760*/  LEA.HI R0, R15, R0, RZ, 0x1 ;  /* 0x000000000f007211 */ /* 0x000fe400078f08ff */
[----:B------:R-:W-:-:S03]  /*0770*/  ISETP.GE.AND P1, PT, R5, RZ, PT ;  /* 0x000000ff0500720c */ /* 0x000fc60003f26270 */
[----:B------:R-:W-:-:S05]  /*0780*/  IMAD.MOV R5, RZ, RZ, -R0 ;  /* 0x000000ffff057224 */ /* 0x000fca00078e0a00 */
[----:B------:R-:W-:Y:S01]  /*0790*/  @!P0 MOV R0, R5 ;  /* 0x0000000500008202 */ /* 0x000fe20000000f00 */
[----:B0-----:R-:W-:-:S10]  /*07a0*/  DMUL R6, R6, UR4 ;  /* 0x0000000406067c28 */ /* 0x001fd40008000000 */
[----:B------:R-:W0:Y:S02]  /*07b0*/  F2F.F32.F64 R6, R6 ;  /* 0x0000000600067310 */ /* 0x000e240000301000 */
[----:B0-----:R-:W-:-:S07]  /*07c0*/  FSEL R5, -R6, R6, !P1 ;  /* 0x0000000606057208 */ /* 0x001fce0004800100 */
.L_x_6:
[----:B------:R-:W-:Y:S05]  /*07d0*/  BSYNC.RECONVERGENT B2 ;  /* 0x0000000000027941 */ /* 0x000fea0003800200 */
.L_x_5:
[----:B------:R-:W-:Y:S01]  /*07e0*/  LOP3.LUT R8, R0, 0x1, RZ, 0xc0, !PT ;  /* 0x0000000100087812 */ /* 0x000fe200078ec0ff */
[----:B------:R-:W-:Y:S02]  /*07f0*/  IMAD.MOV.U32 R6, RZ, RZ, 0x37cbac00 ;  /* 0x37cbac00ff067424 */ /* 0x000fe400078e00ff */
[----:B------:R-:W-:Y:S01]  /*0800*/  FMUL R7, R5, R5 ;  /* 0x0000000505077220 */ /* 0x000fe20000400000 */
[----:B------:R-:W-:Y:S01]  /*0810*/  IMAD.MOV.U32 R9, RZ, RZ, 0x3effffff ;  /* 0x3effffffff097424 */ /* 0x000fe200078e00ff */
[----:B------:R-:W-:Y:S01]  /*0820*/  ISETP.NE.U32.AND P0, PT, R8, 0x1, PT ;  /* 0x000000010800780c */ /* 0x000fe20003f05070 */
[----:B------:R-:W-:Y:S02]  /*0830*/  IMAD.MOV.U32 R8, RZ, RZ, 0x3d2aaabb ;  /* 0x3d2aaabbff087424 */ /* 0x000fe400078e00ff */
[----:B------:R-:W-:Y:S01]  /*0840*/  FFMA R6, R7, R6, -0.0013887860113754868507 ;  /* 0xbab607ed07067423 */ /* 0x000fe20000000006 */
[----:B------:R-:W-:Y:S02]  /*0850*/  LOP3.LUT P1, RZ, R0, 0x2, RZ, 0xc0, !PT ;  /* 0x0000000200ff7812 */ /* 0x000fe4000782c0ff */
[----:B------:R-:W-:-:S02]  /*0860*/  FSEL R0, R5, 1, P0 ;  /* 0x3f80000005007808 */ /* 0x000fc40000000000 */
[----:B------:R-:W-:Y:S02]  /*0870*/  FSEL R6, R6, -0.00019574658654164522886, !P0 ;  /* 0xb94d415306067808 */ /* 0x000fe40004000000 */
[----:B------:R-:W-:Y:S01]  /*0880*/  FSEL R8, R8, 0.0083327032625675201416, !P0 ;  /* 0x3c0885e408087808 */ /* 0x000fe20004000000 */
[----:B------:R-:W-:Y:S01]  /*0890*/  FFMA R5, R7, R0, RZ ;  /* 0x0000000007057223 */ /* 0x000fe200000000ff */
[----:B------:R-:W-:-:S03]  /*08a0*/  FSEL R9, -R9, -0.16666662693023681641, !P0 ;  /* 0xbe2aaaa809097808 */ /* 0x000fc60004000100 */
[----:B------:R-:W-:-:S04]  /*08b0*/  FFMA R6, R7, R6, R8 ;  /* 0x0000000607067223 */ /* 0x000fc80000000008 */
[----:B------:R-:W-:-:S04]  /*08c0*/  FFMA R6, R7, R6, R9 ;  /* 0x0000000607067223 */ /* 0x000fc80000000009 */
[----:B------:R-:W-:-:S04]  /*08d0*/  FFMA R7, R5, R6, R0 ;  /* 0x0000000605077223 */ /* 0x000fc80000000000 */
[----:B------:R-:W-:-:S07]  /*08e0*/  @P1 FADD R7, RZ, -R7 ;  /* 0x80000007ff071221 */ /* 0x000fce0000000000 */
.L_x_4:
[----:B------:R-:W-:Y:S05]  /*08f0*/  BSYNC.RECONVERGENT B1 ;  /* 0x0000000000017941 */ /* 0x000fea0003800200 */
.L_x_3:
[----:B------:R-:W-:Y:S01]  /*0900*/  LOP3.LUT R15, R3, 0x80000003, RZ, 0xc0, !PT ;  /* 0x80000003030f7812 */ /* 0x000fe200078ec0ff */
[----:B------:R-:W-:Y:S03]  /*0910*/  BSSY.RECONVERGENT B1, `(.L_x_10) ;  /* 0x0000082000017945 */ /* 0x000fe60003800200 */
[----:B------:R-:W-:-:S13]  /*0920*/  ISETP.NE.AND P0, PT, R15, 0x1, PT ;  /* 0x000000010f00780c */ /* 0x000fda0003f05270 */
        /* <DEDUP_REMOVED lines=14> */
[----:B------:R-:W-:Y:S01]  /*0a10*/  SHF.L.U32 R5, R2, 0x8, RZ ;  /* 0x0000000802057819 */ /* 0x000fe200000006ff */
[----:B------:R-:W-:Y:S01]  /*0a20*/  IMAD.MOV.U32 R0, RZ, RZ, RZ ;  /* 0x000000ffff007224 */ /* 0x000fe200078e00ff */
[----:B------:R-:W0:Y:S01]  /*0a30*/  LDCU.64 UR8, c[0x4][URZ] ;  /* 0x01000000ff0877ac */ /* 0x000e220008000a00 */
[----:B------:R-:W-:Y:S01]  /*0a40*/  IMAD.MOV.U32 R16, RZ, RZ, RZ ;  /* 0x000000ffff107224 */ /* 0x000fe200078e00ff */
[----:B------:R-:W-:Y:S01]  /*0a50*/  LOP3.LUT R17, R5, 0x80000000, RZ, 0xfc, !PT ;  /* 0x8000000005117812 */ /* 0x000fe200078efcff */
[----:B------:R-:W-:Y:S01]  /*0a60*/  UMOV UR5, URZ ;  /* 0x000000ff00057c82 */ /* 0x000fe20008000000 */
[----:B------:R-:W-:-:S05]  /*0a70*/  UMOV UR4, URZ ;  /* 0x000000ff00047c82 */ /* 0x000fca0008000000 */
.L_x_14:
        /* <DEDUP_REMOVED lines=18> */
[-C--:B------:R-:W-:Y:S01]  /*0ba0*/  @P0 MOV R4, R5.reuse ;  /* 0x0000000500040202 */ /* 0x080fe20000000f00 */
[--C-:B------:R-:W-:Y:S01]  /*0bb0*/  @P2 IMAD.MOV.U32 R11, RZ, RZ, R5.reuse ;  /* 0x000000ffff0b2224 */ /* 0x100fe200078e0005 */
[----:B------:R-:W-:Y:S01]  /*0bc0*/  @P5 MOV R14, R5 ;  /* 0x00000005000e5202 */ /* 0x000fe20000000f00 */
[--C-:B------:R-:W-:Y:S02]  /*0bd0*/  @P3 IMAD.MOV.U32 R12, RZ, RZ, R5.reuse ;  /* 0x000000ffff0c3224 */ /* 0x100fe400078e0005 */
[----:B------:R-:W-:Y:S01]  /*0be0*/  @P4 IMAD.MOV.U32 R13, RZ, RZ, R5 ;  /* 0x000000ffff0d4224 */ /* 0x000fe200078e0005 */
[----:B------:R-:W-:Y:S06]  /*0bf0*/  BRA.U UP0, `(.L_x_14) ;  /* 0xfffffffd00a07547 */ /* 0x000fec000b83ffff */
[----:B------:R-:W-:Y:S01]  /*0c00*/  SHF.R.U32.HI R7, RZ, 0x17, R2 ;  /* 0x00000017ff077819 */ /* 0x000fe20000011602 */
[----:B------:R-:W-:Y:S03]  /*0c10*/  BSSY.RECONVERGENT B3, `(.L_x_15) ;  /* 0x0000028000037945 */ /* 0x000fe60003800200 */
[C---:B------:R-:W-:Y:S02]  /*0c20*/  LOP3.LUT R5, R7.reuse, 0xe0, RZ, 0xc0, !PT ;  /* 0x000000e007057812 */ /* 0x040fe400078ec0ff */
[----:B------:R-:W-:-:S03]  /*0c30*/  LOP3.LUT P6, RZ, R7, 0x1f, RZ, 0xc0, !PT ;  /* 0x0000001f07ff7812 */ /* 0x000fc600078cc0ff */
[----:B------:R-:W-:-:S05]  /*0c40*/  VIADD R5, R5, 0xffffff80 ;  /* 0xffffff8005057836 */ /* 0x000fca0000000000 */
        /* <DEDUP_REMOVED lines=8> */
[----:B------:R-:W-:Y:S01]  /*0cd0*/  @P3 IMAD.MOV.U32 R5, RZ, RZ, R4 ;  /* 0x000000ffff053224 */ /* 0x000fe200078e0004 */
[C---:B------:R-:W-:Y:S01]  /*0ce0*/  ISETP.EQ.AND P3, PT, R9.reuse, -0x4, PT ;  /* 0xfffffffc0900780c */ /* 0x040fe20003f62270 */
[--C-:B------:R-:W-:Y:S01]  /*0cf0*/  @P4 IMAD.MOV.U32 R5, RZ, RZ, R10.reuse ;  /* 0x000000ffff054224 */ /* 0x100fe200078e000a */
[----:B------:R-:W-:Y:S01]  /*0d00*/  @P4 MOV R6, R4 ;  /* 0x0000000400064202 */ /* 0x000fe20000000f00 */
[----:B------:R-:W-:Y:S01]  /*0d10*/  @P2 IMAD.MOV.U32 R5, RZ, RZ, R11 ;  /* 0x000000ffff052224 */ /* 0x000fe200078e000b */
[----:B------:R-:W-:Y:S01]  /*0d20*/  ISETP.EQ.AND P4, PT, R9, 0x4, PT ;  /* 0x000000040900780c */ /* 0x000fe20003f82270 */
[----:B------:R-:W-:Y:S01]  /*0d30*/  @P2 IMAD.MOV.U32 R6, RZ, RZ, R10 ;  /* 0x000000ffff062224 */ /* 0x000fe200078e000a */
[----:B------:R-:W-:Y:S01]  /*0d40*/  @P1 MOV R5, R12 ;  /* 0x0000000c00051202 */ /* 0x000fe20000000f00 */
[----:B------:R-:W-:Y:S02]  /*0d50*/  @P0 IMAD.MOV.U32 R5, RZ, RZ, R13 ;  /* 0x000000ffff050224 */ /* 0x000fe400078e000d */
[----:B------:R-:W-:-:S02]  /*0d60*/  @P1 IMAD.MOV.U32 R6, RZ, RZ, R11 ;  /* 0x000000ffff061224 */ /* 0x000fc400078e000b */
[----:B------:R-:W-:Y:S02]  /*0d70*/  @P0 IMAD.MOV.U32 R6, RZ, RZ, R12 ;  /* 0x000000ffff060224 */ /* 0x000fe400078e000c */
[----:B------:R-:W-:Y:S02]  /*0d80*/  @P3 IMAD.MOV.U32 R5, RZ, RZ, R14 ;  /* 0x000000ffff053224 */ /* 0x000fe400078e000e */
[--C-:B------:R-:W-:Y:S02]  /*0d90*/  @P5 IMAD.MOV.U32 R5, RZ, RZ, R0.reuse ;  /* 0x000000ffff055224 */ /* 0x100fe400078e0000 */
[----:B------:R-:W-:Y:S01]  /*0da0*/  @P3 IMAD.MOV.U32 R6, RZ, RZ, R13 ;  /* 0x000000ffff063224 */ /* 0x000fe200078e000d */
[----:B------:R-:W-:Y:S01]  /*0db0*/  @P5 MOV R6, R14 ;  /* 0x0000000e00065202 */ /* 0x000fe20000000f00 */
[----:B------:R-:W-:Y:S02]  /*0dc0*/  @P4 IMAD.MOV.U32 R6, RZ, RZ, R0 ;  /* 0x000000ffff064224 */ /* 0x000fe400078e0000 */
[----:B------:R-:W-:Y:S01]  /*0dd0*/  IMAD.MOV.U32 R8, RZ, RZ, R5 ;  /* 0x000000ffff087224 */ /* 0x000fe200078e0005 */
[----:B------:R-:W-:Y:S06]  /*0de0*/  @!P6 BRA `(.L_x_16) ;  /* 0x000000000028e947 */ /* 0x000fec0003800000 */
[----:B------:R-:W-:Y:S01]  /*0df0*/  @P1 IMAD.MOV.U32 R4, RZ, RZ, R10 ;  /* 0x000000ffff041224 */ /* 0x000fe200078e000a */
[----:B------:R-:W-:Y:S01]  /*0e00*/  @P0 MOV R4, R11 ;  /* 0x0000000b00040202 */ /* 0x000fe20000000f00 */
[----:B------:R-:W-:Y:S01]  /*0e10*/  @P3 IMAD.MOV.U32 R4, RZ, RZ, R12 ;  /* 0x000000ffff043224 */ /* 0x000fe200078e000c */
[----:B------:R-:W-:Y:S01]  /*0e20*/  ISETP.EQ.AND P0, PT, R9, 0x8, PT ;  /* 0x000000080900780c */ /* 0x000fe20003f02270 */
[----:B------:R-:W-:Y:S01]  /*0e30*/  @P5 IMAD.MOV.U32 R4, RZ, RZ, R13 ;  /* 0x000000ffff045224 */ /* 0x000fe200078e000d */
[----:B------:R-:W-:Y:S01]  /*0e40*/  LOP3.LUT R7, R7, 0x1f, RZ, 0xc0, !PT ;  /* 0x0000001f07077812 */ /* 0x000fe200078ec0ff */
[----:B------:R-:W-:-:S03]  /*0e50*/  @P4 IMAD.MOV.U32 R4, RZ, RZ, R14 ;  /* 0x000000ffff044224 */ /* 0x000fc600078e000e */
[----:B------:R-:W-:-:S07]  /*0e60*/  SHF.L.W.U32.HI R8, R6, R7, R8 ;  /* 0x0000000706087219 */ /* 0x000fce0000010e08 */
[----:B------:R-:W-:-:S05]  /*0e70*/  @P0 IMAD.MOV.U32 R4, RZ, RZ, R0 ;  /* 0x000000ffff040224 */ /* 0x000fca00078e0000 */
[----:B------:R-:W-:-:S07]  /*0e80*/  SHF.L.W.U32.HI R6, R4, R7, R6 ;  /* 0x0000000704067219 */ /* 0x000fce0000010e06 */
.L_x_16:
[----:B------:R-:W-:Y:S05]  /*0e90*/  BSYNC.RECONVERGENT B3 ;  /* 0x0000000000037941 */ /* 0x000fea0003800200 */
.L_x_15:
[C---:B------:R-:W-:Y:S01]  /*0ea0*/  SHF.L.W.U32.HI R9, R6.reuse, 0x2, R8 ;  /* 0x0000000206097819 */ /* 0x040fe20000010e08 */
[----:B------:R-:W-:Y:S01]  /*0eb0*/  UMOV UR4, 0x54442d19 ;  /* 0x54442d1900047882 */ /* 0x000fe20000000000 */
[----:B------:R-:W-:Y:S01]  /*0ec0*/  SHF.L.U32 R6, R6, 0x2, RZ ;  /* 0x0000000206067819 */ /* 0x000fe200000006ff */
        /* <DEDUP_REMOVED lines=10> */
[----:B------:R-:W-:-:S04]  /*0f70*/  IMAD.MOV R8, RZ, RZ, -R0 ;  /* 0x000000ffff087224 */ /* 0x000fc800078e0a00 */
[----:B------:R-:W-:Y:S01]  /*0f80*/  @!P1 IMAD.MOV.U32 R0, RZ, RZ, R8 ;  /* 0x000000ffff009224 */ /* 0x000fe200078e0008 */
[----:B0-----:R-:W-:-:S10]  /*0f90*/  DMUL R4, R4, UR4 ;  /* 0x0000000404047c28 */ /* 0x001fd40008000000 */
[----:B------:R-:W0:Y:S02]  /*0fa0*/  F2F.F32.F64 R4, R4 ;  /* 0x0000000400047310 */ /* 0x000e240000301000 */
[----:B0-----:R-:W-:-:S07]  /*0fb0*/  FSEL R6, -R4, R4, !P0 ;  /* 0x0000000404067208 */ /* 0x001fce0004000100 */
.L_x_13:
[----:B------:R-:W-:Y:S05]  /*0fc0*/  BSYNC.RECONVERGENT B2 ;  /* 0x0000000000027941 */ /* 0x000fea0003800200 */
.L_x_12:
[----:B------:R-:W-:Y:S02]  /*0fd0*/  IMAD.MOV.U32 R4, RZ, RZ, 0x37cbac00 ;  /* 0x37cbac00ff047424 */ /* 0x000fe400078e00ff */
[----:B------:R-:W-:Y:S01]  /*0fe0*/  FMUL R5, R6, R6 ;  /* 0x0000000606057220 */ /* 0x000fe20000400000 */
[C---:B------:R-:W-:Y:S01]  /*0ff0*/  LOP3.LUT R7, R0.reuse, 0x1, RZ, 0xc0, !PT ;  /* 0x0000000100077812 */ /* 0x040fe200078ec0ff */
[----:B------:R-:W-:Y:S01]  /*1000*/  IMAD.MOV.U32 R8, RZ, RZ, 0x3c0885e4 ;  /* 0x3c0885e4ff087424 */ /* 0x000fe200078e00ff */
[----:B------:R-:W-:Y:S01]  /*1010*/  IADD3 R0, PT, PT, R0, 0x1, RZ ;  /* 0x0000000100007810 */ /* 0x000fe20007ffe0ff */
[----:B------:R-:W-:Y:S01]  /*1020*/  FFMA R4, R5, R4, -0.0013887860113754868507 ;  /* 0xbab607ed05047423 */ /* 0x000fe20000000004 */
[----:B------:R-:W-:Y:S01]  /*1030*/  ISETP.NE.U32.AND P0, PT, R7, 0x1, PT ;  /* 0x000000010700780c */ /* 0x000fe20003f05070 */
[----:B------:R-:W-:Y:S01]  /*1040*/  IMAD.MOV.U32 R9, RZ, RZ, 0x3e2aaaa8 ;  /* 0x3e2aaaa8ff097424 */ /* 0x000fe200078e00ff */
[----:B------:R-:W-:Y:S02]  /*1050*/  LOP3.LUT P1, RZ, R0, 0x2, RZ, 0xc0, !PT ;  /* 0x0000000200ff7812 */ /* 0x000fe4000782c0ff */
[----:B------:R-:W-:-:S02]  /*1060*/  FSEL R4, R4, -0.00019574658654164522886, P0 ;  /* 0xb94d415304047808 */ /* 0x000fc40000000000 */
[----:B------:R-:W-:Y:S02]  /*1070*/  FSEL R8, R8, 0.041666727513074874878, !P0 ;  /* 0x3d2aaabb08087808 */ /* 0x000fe40004000000 */
[----:B------:R-:W-:Y:S02]  /*1080*/  FSEL R0, R6, 1, !P0 ;  /* 0x3f80000006007808 */ /* 0x000fe40004000000 */
[----:B------:R-:W-:Y:S01]  /*1090*/  FSEL R9, -R9, -0.4999999701976776123, !P0 ;  /* 0xbeffffff09097808 */ /* 0x000fe20004000100 */
[C---:B------:R-:W-:Y:S02]  /*10a0*/  FFMA R4, R5.reuse, R4, R8 ;  /* 0x0000000405047223 */ /* 0x040fe40000000008 */
[C---:B------:R-:W-:Y:S02]  /*10b0*/  FFMA R7, R5.reuse, R0, RZ ;  /* 0x0000000005077223 */ /* 0x040fe400000000ff */
[----:B------:R-:W-:-:S04]  /*10c0*/  FFMA R4, R5, R4, R9 ;  /* 0x0000000405047223 */ /* 0x000fc80000000009 */
[----:B------:R-:W-:-:S04]  /*10d0*/  FFMA R7, R7, R4, R0 ;  /* 0x0000000407077223 */ /* 0x000fc80000000000 */
[----:B------:R-:W-:-:S05]  /*10e0*/  @P1 FADD R7, RZ, -R7 ;  /* 0x80000007ff071221 */ /* 0x000fca0000000000 */
[----:B------:R-:W-:-:S13]  /*10f0*/  FSETP.GT.AND P0, PT, R7, 0.5, PT ;  /* 0x3f0000000700780b */ /* 0x000fda0003f04000 */
[----:B------:R-:W-:Y:S05]  /*1100*/  @!P0 BRA `(.L_x_11) ;  /* 0x0000000000088947 */ /* 0x000fea0003800000 */
[----:B------:R-:W0:Y:S02]  /*1110*/  LDC.64 R4, c[0x0][0x390] ;  /* 0x0000e400ff047b82 */ /* 0x000e240000000a00 */
[----:B0-----:R0:W-:Y:S02]  /*1120*/  REDG.E.ADD.F32.FTZ.RN.STRONG.GPU desc[UR6][R4.64], R7 ;  /* 0x00000007040079a6 */ /* 0x0011e4000c12f306 */
.L_x_11:
[----:B------:R-:W-:Y:S05]  /*1130*/  BSYNC.RECONVERGENT B1 ;  /* 0x0000000000017941 */ /* 0x000fea0003800200 */
.L_x_10:
[----:B------:R-:W-:-:S13]  /*1140*/  ISETP.NE.AND P0, PT, R15, 0x3, PT ;  /* 0x000000030f00780c */ /* 0x000fda0003f05270 */
[----:B------:R-:W-:Y:S05]  /*1150*/  @!P0 BRA `(.L_x_17) ;  /* 0x0000000000788947 */ /* 0x000fea0003800000 */
[----:B------:R-:W-:-:S13]  /*1160*/  ISETP.NE.AND P0, PT, R15, 0x2, PT ;  /* 0x000000020f00780c */ /* 0x000fda0003f05270 */
[----:B------:R-:W-:Y:S05]  /*1170*/  @P0 BRA `(.L_x_18) ;  /* 0x0000002400980947 */ /* 0x000fea0003800000 */
[C---:B0----5:R-:W-:Y:S01]  /*1180*/  FMUL R5, R2.reuse, 8388608 ;  /* 0x4b00000002057820 */ /* 0x061fe20000400000 */
[----:B------:R-:W-:Y:S01]  /*1190*/  FSETP.GEU.AND P0, PT, R2, 1.175494350822287508e-38, PT ;  /* 0x008000000200780b */ /* 0x000fe20003f0e000 */
[----:B------:R-:W-:-:S03]  /*11a0*/  IMAD.MOV.U32 R7, RZ, RZ, 0x3e055027 ;  /* 0x3e055027ff077424 */ /* 0x000fc600078e00ff */
[----:B------:R-:W-:-:S04]  /*11b0*/  FSEL R5, R5, R2, !P0 ;  /* 0x0000000205057208 */ /* 0x000fc80004000000 */
[C---:B------:R-:W-:Y:S01]  /*11c0*/  FSETP.NEU.AND P1, PT, R5.reuse, RZ, PT ;  /* 0x000000ff0500720b */ /* 0x040fe20003f2d000 */
[----:B------:R-:W-:-:S05]  /*11d0*/  VIADD R0, R5, 0xc0d55555 ;  /* 0xc0d5555505007836 */ /* 0x000fca0000000000 */
[----:B------:R-:W-:-:S05]  /*11e0*/  LOP3.LUT R2, R0, 0xff800000, RZ, 0xc0, !PT ;  /* 0xff80000000027812 */ /* 0x000fca00078ec0ff */
[----:B------:R-:W-:-:S04]  /*11f0*/  IMAD.IADD R0, R5, 0x1, -R2 ;  /* 0x0000000105007824 */ /* 0x000fc800078e0a02 */
[----:B------:R-:W-:Y:S01]  /*1200*/  FADD R4, R0, -1 ;  /* 0xbf80000000047421 */ /* 0x000fe20000000000 */
[----:B------:R-:W-:Y:S02]  /*1210*/  FSEL R0, RZ, -23, P0 ;  /* 0xc1b80000ff007808 */ /* 0x000fe40000000000 */
[----:B------:R-:W-:Y:S01]  /*1220*/  ISETP.GT.U32.AND P0, PT, R5, 0x7f7fffff, PT ;  /* 0x7f7fffff0500780c */ /* 0x000fe20003f04070 */
[----:B------:R-:W-:-:S04]  /*1230*/  FFMA R7, R4, -R7, 0.14084610342979431152 ;  /* 0x3e1039f604077423 */ /* 0x000fc80000000807 */
[----:B------:R-:W-:-:S04]  /*1240*/  FFMA R7, R4, R7, -0.12148627638816833496 ;  /* 0xbdf8cdcc04077423 */ /* 0x000fc80000000007 */
[----:B------:R-:W-:-:S04]  /*1250*/  FFMA R7, R4, R7, 0.13980610668659210205 ;  /* 0x3e0f295504077423 */ /* 0x000fc80000000007 */
[----:B------:R-:W-:-:S04]  /*1260*/  FFMA R7, R4, R7, -0.16684235632419586182 ;  /* 0xbe2ad8b904077423 */ /* 0x000fc80000000007 */
[----:B------:R-:W-:-:S04]  /*1270*/  FFMA R7, R4, R7, 0.20012299716472625732 ;  /* 0x3e4ced0b04077423 */ /* 0x000fc80000000007 */
[----:B------:R-:W-:-:S04]  /*1280*/  FFMA R7, R4, R7, -0.24999669194221496582 ;  /* 0xbe7fff2204077423 */ /* 0x000fc80000000007 */
[----:B------:R-:W-:-:S04]  /*1290*/  FFMA R7, R4, R7, 0.33333182334899902344 ;  /* 0x3eaaaa7804077423 */ /* 0x000fc80000000007 */
[C---:B------:R-:W-:Y:S01]  /*12a0*/  FFMA R9, R4.reuse, R7, -0.5 ;  /* 0xbf00000004097423 */ /* 0x040fe20000000007 */
[----:B------:R-:W-:Y:S02]  /*12b0*/  I2FP.F32.S32 R7, R2 ;  /* 0x0000000200077245 */ /* 0x000fe40000201400 */
[----:B------:R-:W-:Y:S01]  /*12c0*/  MOV R2, 0x7f800000 ;  /* 0x7f80000000027802 */ /* 0x000fe20000000f00 */
[C---:B------:R-:W-:Y:S02]  /*12d0*/  FMUL R9, R4.reuse, R9 ;  /* 0x0000000904097220 */ /* 0x040fe40000400000 */
[----:B------:R-:W-:Y:S02]  /*12e0*/  FFMA R0, R7, 1.1920928955078125e-07, R0 ;  /* 0x3400000007007823 */ /* 0x000fe40000000000 */
[----:B------:R-:W-:-:S04]  /*12f0*/  FFMA R9, R4, R9, R4 ;  /* 0x0000000904097223 */ /* 0x000fc80000000004 */
[----:B------:R-:W-:Y:S01]  /*1300*/  FFMA R0, R0, 0.69314718246459960938, R9 ;  /* 0x3f31721800007823 */ /* 0x000fe20000000009 */
[----:B------:R-:W-:-:S05]  /*1310*/  @P0 FFMA R0, R5, R2, +INF ;  /* 0x7f80000005000423 */ /* 0x000fca0000000002 */
[----:B------:R-:W-:Y:S01]  /*1320*/  FSEL R7, R0, -INF , P1 ;  /* 0xff80000000077808 */ /* 0x000fe20000800000 */
[----:B------:R-:W-:Y:S06]  /*1330*/  BRA `(.L_x_18) ;  /* 0x0000002400287947 */ /* 0x000fec0003800000 */
.L_x_17:
[----:B0-----:R-:W-:Y:S02]  /*1340*/  IMAD.MOV.U32 R5, RZ, RZ, 0x3bbb989d ;  /* 0x3bbb989dff057424 */ /* 0x001fe400078e00ff */
[----:B------:R-:W-:Y:S02]  /*1350*/  IMAD.MOV.U32 R7, RZ, RZ, 0x437c0000 ;  /* 0x437c0000ff077424 */ /* 0x000fe400078e00ff */
[----:B-----5:R-:W-:-:S04]  /*1360*/  FFMA.SAT R0, R2, R5, 0.5 ;  /* 0x3f00000002007423 */ /* 0x020fc80000002005 */
[----:B------:R-:W-:-:S04]  /*1370*/  FFMA.RM R0, R0, R7, 12582913 ;  /* 0x4b40000100007423 */ /* 0x000fc80000004007 */
[C---:B------:R-:W-:Y:S01]  /*1380*/  FADD R5, R0.reuse, -12583039 ;  /* 0xcb40007f00057421 */ /* 0x040fe20000000000 */
[----:B------:R-:W-:-:S03]  /*1390*/  IMAD.SHL.U32 R0, R0, 0x800000, RZ ;  /* 0x0080000000007824 */ /* 0x000fc600078e00ff */
[----:B------:R-:W-:-:S04]  /*13a0*/  FFMA R5, R2, 1.4426950216293334961, -R5 ;  /* 0x3fb8aa3b02057823 */ /* 0x000fc80000000805 */
[----:B------:R-:W-:-:S06]  /*13b0*/  FFMA R5, R2, 1.925963033500011079e-08, R5 ;  /* 0x32a5706002057823 */ /* 0x000fcc0000000005 */
[----:B------:R-:W0:Y:S02]  /*13c0*/  MUFU.EX2 R5, R5 ;  /* 0x0000000500057308 */ /* 0x000e240000000800 */
[----:B0-----:R-:W-:Y:S01]  /*13d0*/  FMUL R7, R0, R5 ;  /* 0x0000000500077220 */ /* 0x001fe20000400000 */
[----:B------:R-:W-:Y:S06]  /*13e0*/  BRA `(.L_x_18) ;  /* 0x0000002000fc7947 */ /* 0x000fec0003800000 */
.L_x_2:
[----:B------:R0:W5:Y:S01]  /*13f0*/  LDG.E R4, desc[UR6][R4.64+-0x40] ;  /* 0xffffc00604047981 */ /* 0x000162000c1e1900 */
[----:B------:R-:W-:Y:S01]  /*1400*/  LOP3.LUT P0, RZ, R3, 0x3, RZ, 0xc0, !PT ;  /* 0x0000000303ff7812 */ /* 0x000fe2000780c0ff */
[----:B------:R-:W-:-:S12]  /*1410*/  BSSY.RECONVERGENT B1, `(.L_x_19) ;  /* 0x00000f6000017945 */ /* 0x000fd80003800200 */
[----:B0-----:R-:W-:Y:S05]  /*1420*/  @P0 BRA `(.L_x_20) ;  /* 0x0000000c00d00947 */ /* 0x001fea0003800000 */
        /* <DEDUP_REMOVED lines=20> */
.L_x_23:
        /* <DEDUP_REMOVED lines=49> */
[----:B------:R-:W-:Y:S02]  /*1880*/  @P5 IMAD.MOV.U32 R6, RZ, RZ, R0 ;  /* 0x000000ffff065224 */ /* 0x000fe400078e0000 */
        /* <DEDUP_REMOVED lines=11> */
[----:B------:R-:W-:Y:S02]  /*1940*/  @P5 IMAD.MOV.U32 R6, RZ, RZ, R14 ;  /* 0x000000ffff065224 */ /* 0x000fe400078e000e */
[----:B------:R-:W-:Y:S01]  /*1950*/  @P4 IMAD.MOV.U32 R6, RZ, RZ, R13 ;  /* 0x000000ffff064224 */ /* 0x000fe200078e000d */
[----:B------:R-:W-:-:S07]  /*1960*/  SHF.L.W.U32.HI R10, R7, R8, R10 ;  /* 0x00000008070a7219 */ /* 0x000fce0000010e0a */
[----:B------:R-:W-:-:S04]  /*1970*/  @P0 MOV R6, R0 ;  /* 0x0000000000060202 */ /* 0x000fc80000000f00 */
[----:B------:R-:W-:-:S07]  /*1980*/  SHF.L.W.U32.HI R7, R6, R8, R7 ;  /* 0x0000000806077219 */ /* 0x000fce0000010e07 */
.L_x_25:
[----:B------:R-:W-:Y:S05]  /*1990*/  BSYNC.RECONVERGENT B3 ;  /* 0x0000000000037941 */ /* 0x000fea0003800200 */
.L_x_24:
        /* <DEDUP_REMOVED lines=18> */
.L_x_22:
[----:B------:R-:W-:Y:S05]  /*1ac0*/  BSYNC.RECONVERGENT B2 ;  /* 0x0000000000027941 */ /* 0x000fea0003800200 */
.L_x_21:
[----:B------:R-:W-:Y:S01]  /*1ad0*/  FMUL R19, R4, 0.63661974668502807617 ;  /* 0x3f22f98304137820 */ /* 0x000fe20000400000 */
[----:B------:R-:W-:Y:S02]  /*1ae0*/  IMAD.MOV.U32 R12, RZ, RZ, 0x37cbac00 ;  /* 0x37cbac00ff0c7424 */ /* 0x000fe400078e00ff */
[----:B------:R-:W-:Y:S01]  /*1af0*/  FMUL R7, R8, R8 ;  /* 0x0000000808077220 */ /* 0x000fe20000400000 */
[C---:B------:R-:W-:Y:S01]  /*1b00*/  LOP3.LUT R9, R0.reuse, 0x1, RZ, 0xc0, !PT ;  /* 0x0000000100097812 */ /* 0x040fe200078ec0ff */
[----:B------:R-:W-:Y:S01]  /*1b10*/  IMAD.MOV.U32 R10, RZ, RZ, 0x3effffff ;  /* 0x3effffffff0a7424 */ /* 0x000fe200078e00ff */
[----:B------:R-:W-:Y:S01]  /*1b20*/  MOV R11, 0x3d2aaabb ;  /* 0x3d2aaabb000b7802 */ /* 0x000fe20000000f00 */
[----:B------:R-:W0:Y:S01]  /*1b30*/  F2I.NTZ R19, R19 ;  /* 0x0000001300137305 */ /* 0x000e220000203100 */
[----:B------:R-:W-:Y:S01]  /*1b40*/  FFMA R6, R7, R12, -0.0013887860113754868507 ;  /* 0xbab607ed07067423 */ /* 0x000fe2000000000c */
[----:B------:R-:W-:Y:S01]  /*1b50*/  ISETP.NE.U32.AND P0, PT, R9, 0x1, PT ;  /* 0x000000010900780c */ /* 0x000fe20003f05070 */
[----:B------:R-:W-:Y:S01]  /*1b60*/  BSSY.RECONVERGENT B2, `(.L_x_26) ;  /* 0x0000071000027945 */ /* 0x000fe20003800200 */
[----:B------:R-:W-:-:S02]  /*1b70*/  LOP3.LUT P1, RZ, R0, 0x2, RZ, 0xc0, !PT ;  /* 0x0000000200ff7812 */ /* 0x000fc4000782c0ff */
[----:B------:R-:W-:Y:S02]  /*1b80*/  FSEL R6, R6, -0.00019574658654164522886, !P0 ;  /* 0xb94d415306067808 */ /* 0x000fe40004000000 */
[----:B------:R-:W-:Y:S02]  /*1b90*/  FSEL R18, R11, 0.0083327032625675201416, !P0 ;  /* 0x3c0885e40b127808 */ /* 0x000fe40004000000 */
[----:B------:R-:W-:-:S03]  /*1ba0*/  FSEL R0, R8, 1, P0 ;  /* 0x3f80000008007808 */ /* 0x000fc60000000000 */
[C---:B------:R-:W-:Y:S01]  /*1bb0*/  FFMA R6, R7.reuse, R6, R18 ;  /* 0x0000000607067223 */ /* 0x040fe20000000012 */
[----:B------:R-:W-:Y:S02]  /*1bc0*/  FSEL R18, -R10, -0.16666662693023681641, !P0 ;  /* 0xbe2aaaa80a127808 */ /* 0x000fe40004000100 */
[----:B------:R-:W-:Y:S02]  /*1bd0*/  FSETP.GE.AND P0, PT, |R4|, 105615, PT ;  /* 0x47ce47800400780b */ /* 0x000fe40003f06200 */
[----:B0-----:R-:W-:Y:S01]  /*1be0*/  I2FP.F32.S32 R9, R19 ;  /* 0x0000001300097245 */ /* 0x001fe20000201400 */
[C---:B------:R-:W-:Y:S01]  /*1bf0*/  FFMA R18, R7.reuse, R6, R18 ;  /* 0x0000000607127223 */ /* 0x040fe20000000012 */
[----:B------:R-:W-:-:S03]  /*1c00*/  FFMA R7, R7, R0, RZ ;  /* 0x0000000007077223 */ /* 0x000fc600000000ff */
[----:B------:R-:W-:Y:S01]  /*1c10*/  FFMA R6, R9, -1.5707962512969970703, R4 ;  /* 0xbfc90fda09067823 */ /* 0x000fe20000000004 */
[----:B------:R-:W-:-:S03]  /*1c20*/  FFMA R18, R7, R18, R0 ;  /* 0x0000001207127223 */ /* 0x000fc60000000000 */
[----:B------:R-:W-:Y:S01]  /*1c30*/  FFMA R6, R9, -7.5497894158615963534e-08, R6 ;  /* 0xb3a2216809067823 */ /* 0x000fe20000000006 */
[----:B------:R-:W-:-:S03]  /*1c40*/  @P1 FADD R18, RZ, -R18 ;  /* 0x80000012ff121221 */ /* 0x000fc60000000000 */
        /* <DEDUP_REMOVED lines=13> */
.L_x_28:
        /* <DEDUP_REMOVED lines=45> */
[----:B------:R-:W-:-:S02]  /*1ff0*/  @P0 IMAD.MOV.U32 R7, RZ, RZ, R15 ;  /* 0x000000ffff070224 */ /* 0x000fc400078e000f */
[----:B------:R-:W-:Y:S01]  /*2000*/  @P1 IMAD.MOV.U32 R0, RZ, RZ, R15 ;  /* 0x000000ffff001224 */ /* 0x000fe200078e000f */
[----:B------:R-:W-:Y:S01]  /*2010*/  @P0 MOV R0, R14 ;  /* 0x0000000e00000202 */ /* 0x000fe20000000f00 */
[----:B------:R-:W-:Y:S02]  /*2020*/  @P3 IMAD.MOV.U32 R7, RZ, RZ, R14 ;  /* 0x000000ffff073224 */ /* 0x000fe400078e000e */
[--C-:B------:R-:W-:Y:S02]  /*2030*/  @P5 IMAD.MOV.U32 R7, RZ, RZ, R13.reuse ;  /* 0x000000ffff075224 */ /* 0x100fe400078e000d */
[----:B------:R-:W-:Y:S01]  /*2040*/  @P4 MOV R7, R19 ;  /* 0x0000001300074202 */ /* 0x000fe20000000f00 */
[----:B------:R-:W-:Y:S02]  /*2050*/  @P3 IMAD.MOV.U32 R0, RZ, RZ, R13 ;  /* 0x000000ffff003224 */ /* 0x000fe400078e000d */
[----:B------:R-:W-:Y:S02]  /*2060*/  @P5 IMAD.MOV.U32 R0, RZ, RZ, R19 ;  /* 0x000000ffff005224 */ /* 0x000fe400078e0013 */
[----:B------:R-:W-:Y:S01]  /*2070*/  IMAD.MOV.U32 R8, RZ, RZ, R7 ;  /* 0x000000ffff087224 */ /* 0x000fe200078e0007 */
[----:B------:R-:W-:Y:S06]  /*2080*/  @!P6 BRA `(.L_x_30) ;  /* 0x00000000002ce947 */ /* 0x000fec0003800000 */
[----:B------:R-:W-:Y:S01]  /*2090*/  @P2 IMAD.MOV.U32 R9, RZ, RZ, R5 ;  /* 0x000000ffff092224 */ /* 0x000fe200078e0005 */
[----:B------:R-:W-:Y:S01]  /*20a0*/  LOP3.LUT R7, R6, 0x1f, RZ, 0xc0, !PT ;  /* 0x0000001f06077812 */ /* 0x000fe200078ec0ff */
[----:B------:R-:W-:Y:S02]  /*20b0*/  @P1 IMAD.MOV.U32 R9, RZ, RZ, R17 ;  /* 0x000000ffff091224 */ /* 0x000fe400078e0011 */
[----:B------:R-:W-:Y:S01]  /*20c0*/  @P0 IMAD.MOV.U32 R9, RZ, RZ, R16 ;  /* 0x000000ffff090224 */ /* 0x000fe200078e0010 */
[----:B------:R-:W-:Y:S02]  /*20d0*/  ISETP.EQ.AND P0, PT, R20, 0x8, PT ;  /* 0x000000081400780c */ /* 0x000fe40003f02270 */
[----:B------:R-:W-:Y:S01]  /*20e0*/  @P3 MOV R9, R15 ;  /* 0x0000000f00093202 */ /* 0x000fe20000000f00 */
[----:B------:R-:W-:Y:S01]  /*20f0*/  @P5 IMAD.MOV.U32 R9, RZ, RZ, R14 ;  /* 0x000000ffff095224 */ /* 0x000fe200078e000e */
[----:B------:R-:W-:Y:S01]  /*2100*/  SHF.L.W.U32.HI R0, R8, R7, R0 ;  /* 0x0000000708007219 */ /* 0x000fe20000010e00 */
[----:B------:R-:W-:-:S08]  /*2110*/  @P4 IMAD.MOV.U32 R9, RZ, RZ, R13 ;  /* 0x000000ffff094224 */ /* 0x000fd000078e000d */
[----:B------:R-:W-:-:S05]  /*2120*/  @P0 IMAD.MOV.U32 R9, RZ, RZ, R19 ;  /* 0x000000ffff090224 */ /* 0x000fca00078e0013 */
[----:B------:R-:W-:-:S07]  /*2130*/  SHF.L.W.U32.HI R8, R9, R7, R8 ;  /* 0x0000000709087219 */ /* 0x000fce0000010e08 */
.L_x_30:
[----:B------:R-:W-:Y:S05]  /*2140*/  BSYNC.RECONVERGENT B3 ;  /* 0x0000000000037941 */ /* 0x000fea0003800200 */
.L_x_29:
        /* <DEDUP_REMOVED lines=9> */
[C---:B------:R-:W-:Y:S02]  /*21e0*/  LOP3.LUT R20, R19.reuse, R4, RZ, 0x3c, !PT ;  /* 0x0000000413147212 */ /* 0x040fe400078e3cff */
[----:B------:R-:W0:Y:S01]  /*21f0*/  I2F.F64.S64 R6, R6 ;  /* 0x0000000600067312 */ /* 0x000e220000301c00 */
[----:B------:R-:W-:Y:S02]  /*2200*/  LEA.HI R19, R19, R0, RZ, 0x1 ;  /* 0x0000000013137211 */ /* 0x000fe400078f08ff */
[----:B------:R-:W-:Y:S02]  /*2210*/  ISETP.GE.AND P1, PT, R20, RZ, PT ;  /* 0x000000ff1400720c */ /* 0x000fe40003f26270 */
[----:B------:R-:W-:-:S05]  /*2220*/  IADD3 R0, PT, PT, -R19, RZ, RZ ;  /* 0x000000ff13007210 */ /* 0x000fca0007ffe1ff */
[----:B------:R-:W-:Y:S01]  /*2230*/  @!P0 IMAD.MOV.U32 R19, RZ, RZ, R0 ;  /* 0x000000ffff138224 */ /* 0x000fe200078e0000 */
[----:B0-----:R-:W-:-:S10]  /*2240*/  DMUL R8, R6, UR4 ;  /* 0x0000000406087c28 */ /* 0x001fd40008000000 */
[----:B------:R-:W0:Y:S02]  /*2250*/  F2F.F32.F64 R8, R8 ;  /* 0x0000000800087310 */ /* 0x000e240000301000 */
[----:B0-----:R-:W-:-:S07]  /*2260*/  FSEL R0, -R8, R8, !P1 ;  /* 0x0000000808007208 */ /* 0x001fce0004800100 */
.L_x_27:
[----:B------:R-:W-:Y:S05]  /*2270*/  BSYNC.RECONVERGENT B2 ;  /* 0x0000000000027941 */ /* 0x000fea0003800200 */
.L_x_26:
[----:B------:R-:W-:Y:S01]  /*2280*/  FMUL R7, R0, R0 ;  /* 0x0000000000077220 */ /* 0x000fe20000400000 */
[C---:B------:R-:W-:Y:S02]  /*2290*/  LOP3.LUT R6, R19.reuse, 0x1, RZ, 0xc0, !PT ;  /* 0x0000000113067812 */ /* 0x040fe400078ec0ff */
[----:B------:R-:W-:Y:S01]  /*22a0*/  LOP3.LUT P1, RZ, R19, 0x2, RZ, 0xc0, !PT ;  /* 0x0000000213ff7812 */ /* 0x000fe2000782c0ff */
[----:B------:R-:W-:Y:S01]  /*22b0*/  FFMA R12, R7, R12, -0.0013887860113754868507 ;  /* 0xbab607ed070c7423 */ /* 0x000fe2000000000c */
[----:B------:R-:W-:-:S04]  /*22c0*/  ISETP.NE.U32.AND P0, PT, R6, 0x1, PT ;  /* 0x000000010600780c */ /* 0x000fc80003f05070 */
[----:B------:R-:W-:Y:S02]  /*22d0*/  FSEL R6, R11, 0.0083327032625675201416, !P0 ;  /* 0x3c0885e40b067808 */ /* 0x000fe40004000000 */
[----:B------:R-:W-:Y:S02]  /*22e0*/  FSEL R12, R12, -0.00019574658654164522886, !P0 ;  /* 0xb94d41530c0c7808 */ /* 0x000fe40004000000 */
[----:B------:R-:W-:Y:S02]  /*22f0*/  FSEL R0, R0, 1, P0 ;  /* 0x3f80000000007808 */ /* 0x000fe40000000000 */
[----:B------:R-:W-:Y:S01]  /*2300*/  FSEL R11, -R10, -0.16666662693023681641, !P0 ;  /* 0xbe2aaaa80a0b7808 */ /* 0x000fe20004000100 */
[C---:B------:R-:W-:Y:S02]  /*2310*/  FFMA R6, R7.reuse, R12, R6 ;  /* 0x0000000c07067223 */ /* 0x040fe40000000006 */
[C---:B------:R-:W-:Y:S02]  /*2320*/  FFMA R9, R7.reuse, R0, RZ ;  /* 0x0000000007097223 */ /* 0x040fe400000000ff */
[----:B------:R-:W-:-:S04]  /*2330*/  FFMA R6, R7, R6, R11 ;  /* 0x0000000607067223 */ /* 0x000fc8000000000b */
[----:B------:R-:W-:-:S04]  /*2340*/  FFMA R7, R9, R6, R0 ;  /* 0x0000000609077223 */ /* 0x000fc80000000000 */
[----:B------:R-:W-:-:S04]  /*2350*/  @P1 FADD R7, RZ, -R7 ;  /* 0x80000007ff071221 */ /* 0x000fc80000000000 */
[----:B------:R-:W-:-:S07]  /*2360*/  FMUL R7, R18, R7 ;  /* 0x0000000712077220 */ /* 0x000fce0000400000 */
.L_x_20:
[----:B------:R-:W-:Y:S05]  /*2370*/  BSYNC.RECONVERGENT B1 ;  /* 0x0000000000017941 */ /* 0x000fea0003800200 */
.L_x_19:
        /* <DEDUP_REMOVED lines=17> */
[----:B------:R-:W-:Y:S01]  /*2490*/  IMAD.SHL.U32 R6, R2, 0x100, RZ ;  /* 0x0000010002067824 */ /* 0x000fe200078e00ff */
[----:B------:R-:W-:Y:S01]  /*24a0*/  MOV R10, RZ ;  /* 0x000000ff000a7202 */ /* 0x000fe20000000f00 */
[----:B------:R-:W-:Y:S01]  /*24b0*/  IMAD.MOV.U32 R0, RZ, RZ, RZ ;  /* 0x000000ffff007224 */ /* 0x000fe200078e00ff */
[----:B------:R-:W0:Y:S02]  /*24c0*/  LDCU.64 UR8, c[0x4][URZ] ;  /* 0x01000000ff0877ac */ /* 0x000e240008000a00 */
[----:B------:R-:W-:Y:S01]  /*24d0*/  LOP3.LUT R11, R6, 0x80000000, RZ, 0xfc, !PT ;  /* 0x80000000060b7812 */ /* 0x000fe200078efcff */
[----:B------:R-:W-:Y:S01]  /*24e0*/  UMOV UR5, URZ ;  /* 0x000000ff00057c82 */ /* 0x000fe20008000000 */
[----:B------:R-:W-:-:S05]  /*24f0*/  UMOV UR4, URZ ;  /* 0x000000ff00047c82 */ /* 0x000fca0008000000 */
.L_x_35:
        /* <DEDUP_REMOVED lines=44> */
[----:B------:R-:W-:Y:S01]  /*27c0*/  @P1 IMAD.MOV.U32 R6, RZ, RZ, R15 ;  /* 0x000000ffff061224 */ /* 0x000fe200078e000f */
[----:B------:R-:W-:Y:S01]  /*27d0*/  @P0 MOV R6, R14 ;  /* 0x0000000e00060202 */ /* 0x000fe20000000f00 */
[----:B------:R-:W-:-:S02]  /*27e0*/  @P1 IMAD.MOV.U32 R7, RZ, RZ, R16 ;  /* 0x000000ffff071224 */ /* 0x000fc400078e0010 */
[----:B------:R-:W-:Y:S02]  /*27f0*/  @P0 IMAD.MOV.U32 R7, RZ, RZ, R15 ;  /* 0x000000ffff070224 */ /* 0x000fe400078e000f */
[--C-:B------:R-:W-:Y:S02]  /*2800*/  @P3 IMAD.MOV.U32 R6, RZ, RZ, R13.reuse ;  /* 0x000000ffff063224 */ /* 0x100fe400078e000d */
[----:B------:R-:W-:Y:S02]  /*2810*/  @P5 IMAD.MOV.U32 R6, RZ, RZ, R0 ;  /* 0x000000ffff065224 */ /* 0x000fe400078e0000 */
[----:B------:R-:W-:Y:S02]  /*2820*/  @P3 IMAD.MOV.U32 R7, RZ, RZ, R14 ;  /* 0x000000ffff073224 */ /* 0x000fe400078e000e */
[----:B------:R-:W-:Y:S01]  /*2830*/  @P5 IMAD.MOV.U32 R7, RZ, RZ, R13 ;  /* 0x000000ffff075224 */ /* 0x000fe200078e000d */
[----:B------:R-:W-:Y:S01]  /*2840*/  @P4 MOV R7, R0 ;  /* 0x0000000000074202 */ /* 0x000fe20000000f00 */
        /* <DEDUP_REMOVED lines=13> */
.L_x_37:
[----:B------:R-:W-:Y:S05]  /*2920*/  BSYNC.RECONVERGENT B3 ;  /* 0x0000000000037941 */ /* 0x000fea0003800200 */
.L_x_36:
        /* <DEDUP_REMOVED lines=12> */
[----:B------:R-:W-:Y:S02]  /*29f0*/  ISETP.GE.AND P0, PT, R10, RZ, PT ;  /* 0x000000ff0a00720c */ /* 0x000fe40003f06270 */
[----:B------:R-:W-:-:S05]  /*2a00*/  IADD3 R10, PT, PT, -R0, RZ, RZ ;  /* 0x000000ff000a7210 */ /* 0x000fca0007ffe1ff */
[----:B------:R-:W-:Y:S01]  /*2a10*/  @!P1 IMAD.MOV.U32 R0, RZ, RZ, R10 ;  /* 0x000000ffff009224 */ /* 0x000fe200078e000a */
[----:B0-----:R-:W-:-:S10]  /*2a20*/  DMUL R6, R6, UR4 ;  /* 0x0000000406067c28 */ /* 0x001fd40008000000 */
[----:B------:R-:W0:Y:S02]  /*2a30*/  F2F.F32.F64 R6, R6 ;  /* 0x0000000600067310 */ /* 0x000e240000301000 */
[----:B0-----:R-:W-:-:S07]  /*2a40*/  FSEL R8, -R6, R6, !P0 ;  /* 0x0000000606087208 */ /* 0x001fce0004000100 */
.L_x_34:
[----:B------:R-:W-:Y:S05]  /*2a50*/  BSYNC.RECONVERGENT B2 ;  /* 0x0000000000027941 */ /* 0x000fea0003800200 */
.L_x_33:
[----:B------:R-:W-:Y:S01]  /*2a60*/  FMUL R6, R4, 0.63661974668502807617 ;  /* 0x3f22f98304067820 */ /* 0x000fe20000400000 */
[----:B------:R-:W-:Y:S01]  /*2a70*/  LOP3.LUT R11, R0, 0x1, RZ, 0xc0, !PT ;  /* 0x00000001000b7812 */ /* 0x000fe200078ec0ff */
[----:B------:R-:W-:Y:S02]  /*2a80*/  IMAD.MOV.U32 R10, RZ, RZ, 0x37cbac00 ;  /* 0x37cbac00ff0a7424 */ /* 0x000fe400078e00ff */
[----:B------:R-:W-:Y:S01]  /*2a90*/  FMUL R7, R8, R8 ;  /* 0x0000000808077220 */ /* 0x000fe20000400000 */
[----:B------:R-:W-:Y:S01]  /*2aa0*/  VIADD R0, R0, 0x1 ;  /* 0x0000000100007836 */ /* 0x000fe20000000000 */
[----:B------:R-:W-:Y:S01]  /*2ab0*/  ISETP.NE.U32.AND P0, PT, R11, 0x1, PT ;  /* 0x000000010b00780c */ /* 0x000fe20003f05070 */
[----:B------:R-:W0:Y:S01]  /*2ac0*/  F2I.NTZ R6, R6 ;  /* 0x0000000600067305 */ /* 0x000e220000203100 */
[----:B------:R-:W-:Y:S01]  /*2ad0*/  FFMA R9, R7, R10, -0.0013887860113754868507 ;  /* 0xbab607ed07097423 */ /* 0x000fe2000000000a */
[----:B------:R-:W-:Y:S01]  /*2ae0*/  IMAD.MOV.U32 R11, RZ, RZ, 0x3c0885e4 ;  /* 0x3c0885e4ff0b7424 */ /* 0x000fe200078e00ff */
[----:B------:R-:W-:Y:S01]  /*2af0*/  MOV R12, 0x3e2aaaa8 ;  /* 0x3e2aaaa8000c7802 */ /* 0x000fe20000000f00 */
[----:B------:R-:W-:Y:S01]  /*2b00*/  BSSY.RECONVERGENT B2, `(.L_x_38) ;  /* 0x000006f000027945 */ /* 0x000fe20003800200 */
[----:B------:R-:W-:-:S02]  /*2b10*/  LOP3.LUT P1, RZ, R0, 0x2, RZ, 0xc0, !PT ;  /* 0x0000000200ff7812 */ /* 0x000fc4000782c0ff */
[----:B------:R-:W-:Y:S02]  /*2b20*/  FSEL R18, R9, -0.00019574658654164522886, P0 ;  /* 0xb94d415309127808 */ /* 0x000fe40000000000 */
[----:B------:R-:W-:Y:S02]  /*2b30*/  FSEL R22, R11, 0.041666727513074874878, !P0 ;  /* 0x3d2aaabb0b167808 */ /* 0x000fe40004000000 */
[----:B------:R-:W-:-:S03]  /*2b40*/  FSEL R0, R8, 1, !P0 ;  /* 0x3f80000008007808 */ /* 0x000fc60004000000 */
[C---:B------:R-:W-:Y:S01]  /*2b50*/  FFMA R18, R7.reuse, R18, R22 ;  /* 0x0000001207127223 */ /* 0x040fe20000000016 */
[----:B------:R-:W-:Y:S02]  /*2b60*/  FSEL R22, -R12, -0.4999999701976776123, !P0 ;  /* 0xbeffffff0c167808 */ /* 0x000fe40004000100 */
        /* <DEDUP_REMOVED lines=14> */
[----:B------:R-:W-:Y:S01]  /*2c50*/  IMAD.SHL.U32 R0, R4, 0x100, RZ ;  /* 0x0000010004007824 */ /* 0x000fe200078e00ff */
[----:B------:R-:W0:Y:S01]  /*2c60*/  LDCU.64 UR8, c[0x4][URZ] ;  /* 0x01000000ff0877ac */ /* 0x000e220008000a00 */
[----:B------:R-:W-:Y:S02]  /*2c70*/  IMAD.MOV.U32 R19, RZ, RZ, RZ ;  /* 0x000000ffff137224 */ /* 0x000fe400078e00ff */
[----:B------:R-:W-:Y:S01]  /*2c80*/  IMAD.MOV.U32 R22, RZ, RZ, RZ ;  /* 0x000000ffff167224 */ /* 0x000fe200078e00ff */
[----:B------:R-:W-:Y:S01]  /*2c90*/  LOP3.LUT R21, R0, 0x80000000, RZ, 0xfc, !PT ;  /* 0x8000000000157812 */ /* 0x000fe200078efcff */
[----:B------:R-:W-:Y:S01]  /*2ca0*/  UMOV UR5, URZ ;  /* 0x000000ff00057c82 */ /* 0x000fe20008000000 */
[----:B------:R-:W-:-:S05]  /*2cb0*/  UMOV UR4, URZ ;  /* 0x000000ff00047c82 */ /* 0x000fca0008000000 */
.L_x_40:
[----:B0-----:R-:W-:Y:S01]  /*2cc0*/  MOV R6, UR8 ;  /* 0x0000000800067c02 */ /* 0x001fe20008000f00 */
        /* <DEDUP_REMOVED lines=28> */
[----:B------:R-:W-:-:S04]  /*2e90*/  SHF.R.U32.HI R0, RZ, 0x5, R0 ;  /* 0x00000005ff007819 */ /* 0x000fc80000011600 */
[----:B------:R-:W-:-:S04]  /*2ea0*/  LEA R8, -R0, RZ, 0x2 ;  /* 0x000000ff00087211 */ /* 0x000fc800078e11ff */
        /* <DEDUP_REMOVED lines=16> */
[--C-:B------:R-:W-:Y:S02]  /*2fb0*/  @P0 IMAD.MOV.U32 R0, RZ, RZ, R14.reuse ;  /* 0x000000ffff000224 */ /* 0x100fe400078e000e */
[----:B------:R-:W-:Y:S01]  /*2fc0*/  @P3 IMAD.MOV.U32 R6, RZ, RZ, R14 ;  /* 0x000000ffff063224 */ /* 0x000fe200078e000e */
[----:B------:R-:W-:Y:S01]  /*2fd0*/  @P5 MOV R6, R13 ;  /* 0x0000000d00065202 */ /* 0x000fe20000000f00 */
[----:B------:R-:W-:Y:S02]  /*2fe0*/  @P3 IMAD.MOV.U32 R0, RZ, RZ, R13 ;  /* 0x000000ffff003224 */ /* 0x000fe400078e000d */
[--C-:B------:R-:W-:Y:S02]  /*2ff0*/  @P5 IMAD.MOV.U32 R0, RZ, RZ, R19.reuse ;  /* 0x000000ffff005224 */ /* 0x100fe400078e0013 */
[----:B------:R-:W-:Y:S01]  /*3000*/  @P4 IMAD.MOV.U32 R6, RZ, RZ, R19 ;  /* 0x000000ffff064224 */ /* 0x000fe200078e0013 */
        /* <DEDUP_REMOVED lines=9> */
[----:B------:R-:W-:-:S04]  /*30a0*/  @P0 MOV R5, R19 ;  /* 0x0000001300050202 */ /* 0x000fc80000000f00 */
[----:B------:R-:W-:-:S07]  /*30b0*/  SHF.L.W.U32.HI R6, R5, R7, R6 ;  /* 0x0000000705067219 */ /* 0x000fce0000010e06 */
.L_x_42:
[----:B------:R-:W-:Y:S05]  /*30c0*/  BSYNC.RECONVERGENT B3 ;  /* 0x0000000000037941 */ /* 0x000fea0003800200 */
.L_x_41:
        /* <DEDUP_REMOVED lines=9> */
[----:B------:R-:W0:Y:S02]  /*3160*/  I2F.F64.S64 R6, R14 ;  /* 0x0000000e00067312 */ /* 0x000e240000301c00 */
[----:B0-----:R-:W-:Y:S01]  /*3170*/  DMUL R8, R6, UR4 ;  /* 0x0000000406087c28 */ /* 0x001fe20008000000 */
[C---:B------:R-:W-:Y:S02]  /*3180*/  LEA.HI R6, R5.reuse, R0, RZ, 0x1 ;  /* 0x0000000005067211 */ /* 0x040fe400078f08ff */
[----:B------:R-:W-:-:S03]  /*3190*/  LOP3.LUT R7, R5, R4, RZ, 0x3c, !PT ;  /* 0x0000000405077212 */ /* 0x000fc600078e3cff */
[----:B------:R-:W-:Y:S01]  /*31a0*/  IMAD.MOV R0, RZ, RZ, -R6 ;  /* 0x000000ffff007224 */ /* 0x000fe200078e0a06 */
[----:B------:R-:W-:-:S03]  /*31b0*/  ISETP.GE.AND P0, PT, R7, RZ, PT ;  /* 0x000000ff0700720c */ /* 0x000fc60003f06270 */
[----:B------:R-:W0:Y:S01]  /*31c0*/  F2F.F32.F64 R8, R8 ;  /* 0x0000000800087310 */ /* 0x000e220000301000 */
[----:B------:R-:W-:Y:S01]  /*31d0*/  @!P1 IMAD.MOV.U32 R6, RZ, RZ, R0 ;  /* 0x000000ffff069224 */ /* 0x000fe200078e0000 */
[----:B0-----:R-:W-:-:S08]  /*31e0*/  FSEL R0, -R8, R8, !P0 ;  /* 0x0000000808007208 */ /* 0x001fd00004000100 */
.L_x_39:
[----:B------:R-:W-:Y:S05]  /*31f0*/  BSYNC.RECONVERGENT B2 ;  /* 0x0000000000027941 */ /* 0x000fea0003800200 */
.L_x_38:
[----:B------:R-:W-:Y:S01]  /*3200*/  FMUL R5, R0, R0 ;  /* 0x0000000000057220 */ /* 0x000fe20000400000 */
[C---:B------:R-:W-:Y:S02]  /*3210*/  LOP3.LUT R7, R6.reuse, 0x1, RZ, 0xc0, !PT ;  /* 0x0000000106077812 */ /* 0x040fe400078ec0ff */
[----:B------:R-:W-:Y:S01]  /*3220*/  IADD3 R6, PT, PT, R6, 0x1, RZ ;  /* 0x0000000106067810 */ /* 0x000fe20007ffe0ff */
[----:B------:R-:W-:Y:S01]  /*3230*/  FFMA R10, R5, R10, -0.0013887860113754868507 ;  /* 0xbab607ed050a7423 */ /* 0x000fe2000000000a */
[----:B------:R-:W-:Y:S02]  /*3240*/  ISETP.NE.U32.AND P0, PT, R7, 0x1, PT ;  /* 0x000000010700780c */ /* 0x000fe40003f05070 */
[----:B------:R-:W-:Y:S02]  /*3250*/  LOP3.LUT P1, RZ, R6, 0x2, RZ, 0xc0, !PT ;  /* 0x0000000206ff7812 */ /* 0x000fe4000782c0ff */
[----:B------:R-:W-:Y:S02]  /*3260*/  FSEL R8, R11, 0.041666727513074874878, !P0 ;  /* 0x3d2aaabb0b087808 */ /* 0x000fe40004000000 */
[----:B------:R-:W-:-:S02]  /*3270*/  FSEL R10, R10, -0.00019574658654164522886, P0 ;  /* 0xb94d41530a0a7808 */ /* 0x000fc40000000000 */
[----:B------:R-:W-:Y:S02]  /*3280*/  FSEL R0, R0, 1, !P0 ;  /* 0x3f80000000007808 */ /* 0x000fe40004000000 */
[----:B------:R-:W-:Y:S01]  /*3290*/  FSEL R9, -R12, -0.4999999701976776123, !P0 ;  /* 0xbeffffff0c097808 */ /* 0x000fe20004000100 */
[C---:B------:R-:W-:Y:S02]  /*32a0*/  FFMA R8, R5.reuse, R10, R8 ;  /* 0x0000000a05087223 */ /* 0x040fe40000000008 */
[C---:B------:R-:W-:Y:S02]  /*32b0*/  FFMA R7, R5.reuse, R0, RZ ;  /* 0x0000000005077223 */ /* 0x040fe400000000ff */
[----:B------:R-:W-:-:S04]  /*32c0*/  FFMA R8, R5, R8, R9 ;  /* 0x0000000805087223 */ /* 0x000fc80000000009 */
[----:B------:R-:W-:-:S04]  /*32d0*/  FFMA R7, R7, R8, R0 ;  /* 0x0000000807077223 */ /* 0x000fc80000000000 */
[----:B------:R-:W-:-:S04]  /*32e0*/  @P1 FADD R7, RZ, -R7 ;  /* 0x80000007ff071221 */ /* 0x000fc80000000000 */
[----:B------:R-:W-:-:S07]  /*32f0*/  FMUL R7, R18, R7 ;  /* 0x0000000712077220 */ /* 0x000fce0000400000 */
.L_x_32:
[----:B------:R-:W-:Y:S05]  /*3300*/  BSYNC.RECONVERGENT B1 ;  /* 0x0000000000017941 */ /* 0x000fea0003800200 */
.L_x_31:
[----:B------:R-:W-:-:S13]  /*3310*/  ISETP.NE.AND P0, PT, R20, 0x3, PT ;  /* 0x000000031400780c */ /* 0x000fda0003f05270 */
[----:B------:R-:W-:Y:S05]  /*3320*/  @!P0 BRA `(.L_x_43) ;  /* 0x0000000000e08947 */ /* 0x000fea0003800000 */
[----:B------:R-:W-:-:S13]  /*3330*/  ISETP.NE.AND P0, PT, R20, 0x2, PT ;  /* 0x000000021400780c */ /* 0x000fda0003f05270 */
[----:B------:R-:W-:Y:S05]  /*3340*/  @P0 BRA `(.L_x_18) ;  /* 0x0000000400240947 */ /* 0x000fea0003800000 */
[C---:B-----5:R-:W-:Y:S01]  /*3350*/  FMUL R7, R2.reuse, 8388608 ;  /* 0x4b00000002077820 */ /* 0x060fe20000400000 */
[----:B------:R-:W-:Y:S01]  /*3360*/  FSETP.GEU.AND P1, PT, R2, 1.175494350822287508e-38, PT ;  /* 0x008000000200780b */ /* 0x000fe20003f2e000 */
[C---:B------:R-:W-:Y:S01]  /*3370*/  FMUL R5, R4.reuse, 8388608 ;  /* 0x4b00000004057820 */ /* 0x040fe20000400000 */
[----:B------:R-:W-:Y:S01]  /*3380*/  FSETP.GEU.AND P0, PT, R4, 1.175494350822287508e-38, PT ;  /* 0x008000000400780b */ /* 0x000fe20003f0e000 */
[----:B------:R-:W-:Y:S01]  /*3390*/  IMAD.MOV.U32 R6, RZ, RZ, 0x3e055027 ;  /* 0x3e055027ff067424 */ /* 0x000fe200078e00ff */
[----:B------:R-:W-:Y:S02]  /*33a0*/  FSEL R2, R7, R2, !P1 ;  /* 0x0000000207027208 */ /* 0x000fe40004800000 */
[----:B------:R-:W-:Y:S02]  /*33b0*/  FSEL R4, R5, R4, !P0 ;  /* 0x0000000405047208 */ /* 0x000fe40004000000 */
[C---:B------:R-:W-:Y:S01]  /*33c0*/  FSETP.NEU.AND P2, PT, R2.reuse, RZ, PT ;  /* 0x000000ff0200720b */ /* 0x040fe20003f4d000 */
[----:B------:R-:W-:-:S02]  /*33d0*/  VIADD R5, R2, 0xc0d55555 ;  /* 0xc0d5555502057836 */ /* 0x000fc40000000000 */
[----:B------:R-:W-:-:S03]  /*33e0*/  VIADD R0, R4, 0xc0d55555 ;  /* 0xc0d5555504007836 */ /* 0x000fc60000000000 */
[----:B------:R-:W-:Y:S02]  /*33f0*/  LOP3.LUT R11, R5, 0xff800000, RZ, 0xc0, !PT ;  /* 0xff800000050b7812 */ /* 0x000fe400078ec0ff */
[----:B------:R-:W-:Y:S02]  /*3400*/  LOP3.LUT R7, R0, 0xff800000, RZ, 0xc0, !PT ;  /* 0xff80000000077812 */ /* 0x000fe400078ec0ff */
[----:B------:R-:W-:Y:S01]  /*3410*/  I2FP.F32.S32 R10, R11 ;  /* 0x0000000b000a7245 */ /* 0x000fe20000201400 */
[----:B------:R-:W-:Y:S01]  /*3420*/  IMAD.IADD R0, R2, 0x1, -R11 ;  /* 0x0000000102007824 */ /* 0x000fe200078e0a0b */
[-C--:B------:R-:W-:Y:S02]  /*3430*/  IADD3 R5, PT, PT, R4, -R7.reuse, RZ ;  /* 0x8000000704057210 */ /* 0x080fe40007ffe0ff */
[----:B------:R-:W-:Y:S01]  /*3440*/  I2FP.F32.S32 R7, R7 ;  /* 0x0000000700077245 */ /* 0x000fe20000201400 */
[----:B------:R-:W-:Y:S02]  /*3450*/  FADD R0, R0, -1 ;  /* 0xbf80000000007421 */ /* 0x000fe40000000000 */
[----:B------:R-:W-:-:S02]  /*3460*/  FADD R5, R5, -1 ;  /* 0xbf80000005057421 */ /* 0x000fc40000000000 */
[CC--:B------:R-:W-:Y:S02]  /*3470*/  FFMA R9, R0.reuse, -R6.reuse, 0.14084610342979431152 ;  /* 0x3e1039f600097423 */ /* 0x0c0fe40000000806 */
[C---:B------:R-:W-:Y:S02]  /*3480*/  FFMA R6, R5.reuse, -R6, 0.14084610342979431152 ;  /* 0x3e1039f605067423 */ /* 0x040fe40000000806 */
[C---:B------:R-:W-:Y:S02]  /*3490*/  FFMA R9, R0.reuse, R9, -0.12148627638816833496 ;  /* 0xbdf8cdcc00097423 */ /* 0x040fe40000000009 */
[C---:B------:R-:W-:Y:S02]  /*34a0*/  FFMA R6, R5.reuse, R6, -0.12148627638816833496 ;  /* 0xbdf8cdcc05067423 */ /* 0x040fe40000000006 */
[----:B------:R-:W-:Y:S02]  /*34b0*/  FFMA R9, R0, R9, 0.13980610668659210205 ;  /* 0x3e0f295500097423 */ /* 0x000fe40000000009 */
[----:B------:R-:W-:-:S02]  /*34c0*/  FFMA R6, R5, R6, 0.13980610668659210205 ;  /* 0x3e0f295505067423 */ /* 0x000fc40000000006 */
[C---:B------:R-:W-:Y:S02]  /*34d0*/  FFMA R9, R0.reuse, R9, -0.16684235632419586182 ;  /* 0xbe2ad8b900097423 */ /* 0x040fe40000000009 */
[C---:B------:R-:W-:Y:S02]  /*34e0*/  FFMA R6, R5.reuse, R6, -0.16684235632419586182 ;  /* 0xbe2ad8b905067423 */ /* 0x040fe40000000006 */
[C---:B------:R-:W-:Y:S02]  /*34f0*/  FFMA R9, R0.reuse, R9, 0.20012299716472625732 ;  /* 0x3e4ced0b00097423 */ /* 0x040fe40000000009 */
[C---:B------:R-:W-:Y:S02]  /*3500*/  FFMA R6, R5.reuse, R6, 0.20012299716472625732 ;  /* 0x3e4ced0b05067423 */ /* 0x040fe40000000006 */
[C---:B------:R-:W-:Y:S01]  /*3510*/  FFMA R13, R0.reuse, R9, -0.24999669194221496582 ;  /* 0xbe7fff22000d7423 */ /* 0x040fe20000000009 */
[----:B------:R-:W-:Y:S01]  /*3520*/  FSEL R9, RZ, -23, P1 ;  /* 0xc1b80000ff097808 */ /* 0x000fe20000800000 */
[C---:B------:R-:W-:Y:S01]  /*3530*/  FFMA R8, R5.reuse, R6, -0.24999669194221496582 ;  /* 0xbe7fff2205087423 */ /* 0x040fe20000000006 */
[----:B------:R-:W-:Y:S01]  /*3540*/  FSEL R6, RZ, -23, P0 ;  /* 0xc1b80000ff067808 */ /* 0x000fe20000000000 */
[----:B------:R-:W-:Y:S01]  /*3550*/  FFMA R13, R0, R13, 0.33333182334899902344 ;  /* 0x3eaaaa78000d7423 */ /* 0x000fe2000000000d */
[----:B------:R-:W-:Y:S01]  /*3560*/  ISETP.GT.U32.AND P1, PT, R2, 0x7f7fffff, PT ;  /* 0x7f7fffff0200780c */ /* 0x000fe20003f24070 */
[C---:B------:R-:W-:Y:S01]  /*3570*/  FFMA R8, R5.reuse, R8, 0.33333182334899902344 ;  /* 0x3eaaaa7805087423 */ /* 0x040fe20000000008 */
[----:B------:R-:W-:Y:S01]  /*3580*/  ISETP.GT.U32.AND P0, PT, R4, 0x7f7fffff, PT ;  /* 0x7f7fffff0400780c */ /* 0x000fe20003f04070 */
[----:B------:R-:W-:Y:S01]  /*3590*/  FFMA R13, R0, R13, -0.5 ;  /* 0xbf000000000d7423 */ /* 0x000fe2000000000d */
[----:B------:R-:W-:Y:S01]  /*35a0*/  FFMA R9, R10, 1.1920928955078125e-07, R9 ;  /* 0x340000000a097823 */ /* 0x000fe20000000009 */
[----:B------:R-:W-:Y:S01]  /*35b0*/  FFMA R8, R5, R8, -0.5 ;  /* 0xbf00000005087423 */ /* 0x000fe20000000008 */
[----:B------:R-:W-:Y:S01]  /*35c0*/  FFMA R6, R7, 1.1920928955078125e-07, R6 ;  /* 0x3400000007067823 */ /* 0x000fe20000000006 */
[----:B------:R-:W-:Y:S01]  /*35d0*/  FMUL R13, R0, R13 ;  /* 0x0000000d000d7220 */ /* 0x000fe20000400000 */
[----:B------:R-:W-:-:S02]  /*35e0*/  IMAD.MOV.U32 R7, RZ, RZ, 0x7f800000 ;  /* 0x7f800000ff077424 */ /* 0x000fc400078e00ff */
[----:B------:R-:W-:Y:S01]  /*35f0*/  FMUL R8, R5, R8 ;  /* 0x0000000805087220 */ /* 0x000fe20000400000 */
[----:B------:R-:W-:-:S03]  /*3600*/  FFMA R0, R0, R13, R0 ;  /* 0x0000000d00007223 */ /* 0x000fc60000000000 */
[----:B------:R-:W-:Y:S01]  /*3610*/  FFMA R5, R5, R8, R5 ;  /* 0x0000000805057223 */ /* 0x000fe20000000005 */
[----:B------:R-:W-:Y:S01]  /*3620*/  FFMA R0, R9, 0.69314718246459960938, R0 ;  /* 0x3f31721809007823 */ /* 0x000fe20000000000 */
[-C--:B------:R-:W-:Y:S02]  /*3630*/  @P1 FFMA R0, R2, R7.reuse, +INF ;  /* 0x7f80000002001423 */ /* 0x080fe40000000007 */
[----:B------:R-:W-:Y:S01]  /*3640*/  FFMA R5, R6, 0.69314718246459960938, R5 ;  /* 0x3f31721806057823 */ /* 0x000fe20000000005 */
[C---:B------:R-:W-:Y:S01]  /*3650*/  @P0 FFMA R5, R4.reuse, R7, +INF ;  /* 0x7f80000004050423 */ /* 0x040fe20000000007 */
[----:B------:R-:W-:Y:S02]  /*3660*/  FSETP.NEU.AND P0, PT, R4, RZ, PT ;  /* 0x000000ff0400720b */ /* 0x000fe40003f0d000 */
[----:B------:R-:W-:Y:S02]  /*3670*/  FSEL R0, R0, -INF , P2 ;  /* 0xff80000000007808 */ /* 0x000fe40001000000 */
[----:B------:R-:W-:-:S05]  /*3680*/  FSEL R5, R5, -INF , P0 ;  /* 0xff80000005057808 */ /* 0x000fca0000000000 */
[----:B------:R-:W-:Y:S01]  /*3690*/  FMUL R7, R0, R5 ;  /* 0x0000000500077220 */ /* 0x000fe20000400000 */
[----:B------:R-:W-:Y:S06]  /*36a0*/  BRA `(.L_x_18) ;  /* 0x00000000004c7947 */ /* 0x000fec0003800000 */
.L_x_43:
[----:B------:R-:W-:Y:S01]  /*36b0*/  IMAD.MOV.U32 R5, RZ, RZ, 0x3bbb989d ;  /* 0x3bbb989dff057424 */ /* 0x000fe200078e00ff */
[----:B------:R-:W-:-:S03]  /*36c0*/  MOV R7, 0x437c0000 ;  /* 0x437c000000077802 */ /* 0x000fc60000000f00 */
[-C--:B-----5:R-:W-:Y:S01]  /*36d0*/  FFMA.SAT R0, R4, R5.reuse, 0.5 ;  /* 0x3f00000004007423 */ /* 0x0a0fe20000002005 */
[----:B------:R-:W-:-:S03]  /*36e0*/  FFMA.SAT R6, R2, R5, 0.5 ;  /* 0x3f00000002067423 */ /* 0x000fc60000002005 */
[-C--:B------:R-:W-:Y:S01]  /*36f0*/  FFMA.RM R0, R0, R7.reuse, 12582913 ;  /* 0x4b40000100007423 */ /* 0x080fe20000004007 */
[----:B------:R-:W-:-:S03]  /*3700*/  FFMA.RM R6, R6, R7, 12582913 ;  /* 0x4b40000106067423 */ /* 0x000fc60000004007 */
[----:B------:R-:W-:Y:S01]  /*3710*/  FADD R5, R0, -12583039 ;  /* 0xcb40007f00057421 */ /* 0x000fe20000000000 */
[----:B------:R-:W-:Y:S01]  /*3720*/  FADD R7, R6, -12583039 ;  /* 0xcb40007f06077421 */ /* 0x000fe20000000000 */
[----:B------:R-:W-:Y:S02]  /*3730*/  IMAD.SHL.U32 R0, R0, 0x800000, RZ ;  /* 0x0080000000007824 */ /* 0x000fe400078e00ff */
[----:B------:R-:W-:Y:S01]  /*3740*/  FFMA R5, R4, 1.4426950216293334961, -R5 ;  /* 0x3fb8aa3b04057823 */ /* 0x000fe20000000805 */
[----:B------:R-:W-:Y:S01]  /*3750*/  FFMA R7, R2, 1.4426950216293334961, -R7 ;  /* 0x3fb8aa3b02077823 */ /* 0x000fe20000000807 */
[----:B------:R-:W-:Y:S02]  /*3760*/  IMAD.SHL.U32 R6, R6, 0x800000, RZ ;  /* 0x0080000006067824 */ /* 0x000fe400078e00ff */
[----:B------:R-:W-:Y:S01]  /*3770*/  FFMA R5, R4, 1.925963033500011079e-08, R5 ;  /* 0x32a5706004057823 */ /* 0x000fe20000000005 */
[----:B------:R-:W-:-:S04]  /*3780*/  FFMA R2, R2, 1.925963033500011079e-08, R7 ;  /* 0x32a5706002027823 */ /* 0x000fc80000000007 */
[----:B------:R-:W0:Y:S08]  /*3790*/  MUFU.EX2 R7, R2 ;  /* 0x0000000200077308 */ /* 0x000e300000000800 */
[----:B------:R-:W1:Y:S01]  /*37a0*/  MUFU.EX2 R5, R5 ;  /* 0x0000000500057308 */ /* 0x000e620000000800 */
[----:B0-----:R-:W-:Y:S01]  /*37b0*/  FMUL R7, R6, R7 ;  /* 0x0000000706077220 */ /* 0x001fe20000400000 */
[----:B-1----:R-:W-:-:S04]  /*37c0*/  FMUL R0, R0, R5 ;  /* 0x0000000500007220 */ /* 0x002fc80000400000 */
[----:B------:R-:W-:-:S07]  /*37d0*/  FMUL R7, R7, R0 ;  /* 0x0000000007077220 */ /* 0x000fce0000400000 */
.L_x_18:
[----:B------:R-:W-:Y:S05]  /*37e0*/  BSYNC.RECONVERGENT B0 ;  /* 0x0000000000007941 */ /* 0x000fea0003800200 */
.L_x_1:
[----:B0----5:R-:W0:Y:S02]  /*37f0*/  LDC.64 R4, c[0x0][0x388] ;  /* 0x0000e200ff047b82 */ /* 0x021e240000000a00 */
[----:B0-----:R-:W-:-:S05]  /*3800*/  IMAD.WIDE R2, R3, 0x4, R4 ;  /* 0x0000000403027825 */ /* 0x001fca00078e0204 */
[----:B------:R-:W-:Y:S01]  /*3810*/  STG.E desc[UR6][R2.64], R7 ;  /* 0x0000000702007986 */ /* 0x000fe2000c101906 */
[----:B------:R-:W-:Y:S05]  /*3820*/  EXIT ;  /* 0x000000000000794d */ /* 0x000fea0003800000 */
.L_x_44:
        /* <DEDUP_REMOVED lines=13> */
.L_x_46:


//--------------------- .nv.global.init           --------------------------
	.section	.nv.global.init,"aw",@progbits
	.align	4
.nv.global.init:
	.type		__cudart_i2opi_f,@object
	.size		__cudart_i2opi_f,(.L_0 - __cudart_i2opi_f)
__cudart_i2opi_f:
        /*0000*/ 	.byte	0x41, 0x90, 0x43, 0x3c, 0x99, 0x95, 0x62, 0xdb, 0xc0, 0xdd, 0x34, 0xf5, 0xd1, 0x57, 0x27, 0xfc
        /*0010*/ 	.byte	0x29, 0x15, 0x44, 0x4e, 0x6e, 0x83, 0xf9, 0xa2
.L_0:


//--------------------- .nv.shared.reserved.0     --------------------------
	.section	.nv.shared.reserved.0,"aw",@nobits
	.weak		__nv_reservedSMEM_offset_0_alias
	.size		__nv_reservedSMEM_offset_0_alias, 0, 64
	.other		__nv_reservedSMEM_offset_0_alias,@"STO_CUDA_RESERVED_SHARED STV_DEFAULT"
__nv_reservedSMEM_offset_0_alias:
	.zero		0
	.zero		64


//--------------------- .nv.constant0._Z8baselinePfS_ --------------------------
	.section	.nv.constant0._Z8baselinePfS_,"a",@progbits
	.sectionflags	@""
	.align	4
.nv.constant0._Z8baselinePfS_:
	.zero		912


//--------------------- .nv.constant0._Z9transformPfS_S_ --------------------------
	.section	.nv.constant0._Z9transformPfS_S_,"a",@progbits
	.sectionflags	@""
	.align	4
.nv.constant0._Z9transformPfS_S_:
	.zero		920


//--------------------- SYMBOLS --------------------------

	.type		.nv.reservedSmem.offset0,@object
	.size		.nv.reservedSmem.offset0,0x4
